# CuTe-DSL kernel — source=cudnn_frontend_dsl family=grouped_gemm_swiglu
# config = {"ab_dtype": "Float4E2M1FN", "sf_vec": 16, "d_dtype": "Float4E2M1FN", "vector_f32": false, "mma_mn": [128, 256], "cluster_mn": [1, 1]}


// ===== COMPILED SASS (sm_100a) =====

	.target	sm_100a

	.elftype	@"ET_EXEC"


//--------------------- .note.nv.tkinfo           --------------------------
	.section	.note.nv.tkinfo,"",@"SHT_NOTE"
	.sectionflags	@"SHF_NOTE_NV_TKINFO"
	.tkinfo
        /*0018*/ 	.word	0x00000081
        /*0030*/ 	.string	""
        /*0030*/ 	.string	"ptxas"
        /*0030*/ 	.string	"Cuda compilation tools, release 12.9, V12.9.83"
        /*0030*/ 	.string	"Build system must define TOOLS_VERSION_EXTENDED"
        /*0030*/ 	.string	"-O 3 -arch sm_100a "



//--------------------- .note.nv.cuver            --------------------------
	.section	.note.nv.cuver,"",@"SHT_NOTE"
	.sectionflags	@"SHF_NOTE_NV_CUVER"
        /*0018*/ 	.short	0x0001
        /*001a*/ 	.short	0x0064
        /*001c*/ 	.short	0x0001
        /*001e*/ 	.short	0x0000
        /*0020*/ 	.short	0x0001
        /*0022*/ 	.short	0x0000


//--------------------- .nv.info                  --------------------------
	.section	.nv.info,"",@"SHT_CUDA_INFO"
	.align	4


	//----- nvinfo : EIATTR_REGCOUNT
	.align		4
        /*0000*/ 	.byte	0x04, 0x2f
        /*0002*/ 	.short	(.L_4 - .L_3)
	.align		4
.L_3:
        /*0004*/ 	.word	index@(kernel_cutlass_kernel_cudnngrouped_gemmgrouped_gemm_swiglugrouped_gemm_swiglu_quantBlockScaledContiguousGroupedGemmKernel_object_at__TiledMMA_ThrLayoutVMNK11110000_PermutationMNK____MMAAt_0)
        /*0008*/ 	.word	0x00000084


	//----- nvinfo : EIATTR_FRAME_SIZE
	.align		4
.L_4:
        /*000c*/ 	.byte	0x04, 0x11
        /*000e*/ 	.short	(.L_6 - .L_5)
	.align		4
.L_5:
        /*0010*/ 	.word	index@($__internal_2_$__cuda_sm10x_tcgen05_guardrail_trap_unallocated_columns_being_dealloced)
        /*0014*/ 	.word	0x00000000


	//----- nvinfo : EIATTR_FRAME_SIZE
	.align		4
.L_6:
        /*0018*/ 	.byte	0x04, 0x11
        /*001a*/ 	.short	(.L_8 - .L_7)
	.align		4
.L_7:
        /*001c*/ 	.word	index@($__internal_1_$__cuda_sm10x_tcgen05_guardrail_trap_phase_invalid_during_alloc)
        /*0020*/ 	.word	0x00000000


	//----- nvinfo : EIATTR_FRAME_SIZE
	.align		4
.L_8:
        /*0024*/ 	.byte	0x04, 0x11
        /*0026*/ 	.short	(.L_10 - .L_9)
	.align		4
.L_9:
        /*0028*/ 	.word	index@($__internal_0_$__cuda_sm10x_tcgen05_guardrail_trap_col_being_dealloced_not_returned_by_alloc)
        /*002c*/ 	.word	0x00000000


	//----- nvinfo : EIATTR_FRAME_SIZE
	.align		4
.L_10:
        /*0030*/ 	.byte	0x04, 0x11
        /*0032*/ 	.short	(.L_12 - .L_11)
	.align		4
.L_11:
        /*0034*/ 	.word	index@(kernel_cutlass_kernel_cudnngrouped_gemmgrouped_gemm_swiglugrouped_gemm_swiglu_quantBlockScaledContiguousGroupedGemmKernel_object_at__TiledMMA_ThrLayoutVMNK11110000_PermutationMNK____MMAAt_0)
        /*0038*/ 	.word	0x00000000


	//----- nvinfo : EIATTR_MIN_STACK_SIZE
	.align		4
.L_12:
        /*003c*/ 	.byte	0x04, 0x12
        /*003e*/ 	.short	(.L_14 - .L_13)
	.align		4
.L_13:
        /*0040*/ 	.word	index@(kernel_cutlass_kernel_cudnngrouped_gemmgrouped_gemm_swiglugrouped_gemm_swiglu_quantBlockScaledContiguousGroupedGemmKernel_object_at__TiledMMA_ThrLayoutVMNK11110000_PermutationMNK____MMAAt_0)
        /*0044*/ 	.word	0x00000000
.L_14:


//--------------------- .nv.info.kernel_cutlass_kernel_cudnngrouped_gemmgrouped_gemm_swiglugrouped_gemm_swiglu_quantBlockScaledContiguousGroupedGemmKernel_object_at__TiledMMA_ThrLayoutVMNK11110000_PermutationMNK____MMAAt_0 --------------------------
	.section	.nv.info.kernel_cutlass_kernel_cudnngrouped_gemmgrouped_gemm_swiglugrouped_gemm_swiglu_quantBlockScaledContiguousGroupedGemmKernel_object_at__TiledMMA_ThrLayoutVMNK11110000_PermutationMNK____MMAAt_0,"",@"SHT_CUDA_INFO"
	.sectionflags	@""
	.align	4


	//----- nvinfo : EIATTR_CUDA_API_VERSION
	.align		4
        /*0000*/ 	.byte	0x04, 0x37
        /*0002*/ 	.short	(.L_16 - .L_15)
.L_15:
        /*0004*/ 	.word	0x00000081


	//----- nvinfo : EIATTR_KPARAM_INFO
	.align		4
.L_16:
        /*0008*/ 	.byte	0x04, 0x17
        /*000a*/ 	.short	(.L_18 - .L_17)
.L_17:
        /*000c*/ 	.word	0x00000000
        /*0010*/ 	.short	0x000f
        /*0012*/ 	.short	0x03f8
        /*0014*/ 	.byte	0x00, 0xf0, 0x31, 0x00


	//----- nvinfo : EIATTR_KPARAM_INFO
	.align		4
.L_18:
        /*0018*/ 	.byte	0x04, 0x17
        /*001a*/ 	.short	(.L_20 - .L_19)
.L_19:
        /*001c*/ 	.word	0x00000000
        /*0020*/ 	.short	0x000e
        /*0022*/ 	.short	0x03ec
        /*0024*/ 	.byte	0x00, 0xf0, 0x31, 0x00


	//----- nvinfo : EIATTR_KPARAM_INFO
	.align		4
.L_20:
        /*0028*/ 	.byte	0x04, 0x17
        /*002a*/ 	.short	(.L_22 - .L_21)
.L_21:
        /*002c*/ 	.word	0x00000000
        /*0030*/ 	.short	0x000d
        /*0032*/ 	.short	0x03e0
        /*0034*/ 	.byte	0x00, 0xf0, 0x31, 0x00


	//----- nvinfo : EIATTR_KPARAM_INFO
	.align		4
.L_22:
        /*0038*/ 	.byte	0x04, 0x17
        /*003a*/ 	.short	(.L_24 - .L_23)
.L_23:
        /*003c*/ 	.word	0x00000000
        /*0040*/ 	.short	0x000c
        /*0042*/ 	.short	0x03d8
        /*0044*/ 	.byte	0x00, 0xf0, 0x21, 0x00


	//----- nvinfo : EIATTR_KPARAM_INFO
	.align		4
.L_24:
        /*0048*/ 	.byte	0x04, 0x17
        /*004a*/ 	.short	(.L_26 - .L_25)
.L_25:
        /*004c*/ 	.word	0x00000000
        /*0050*/ 	.short	0x000b
        /*0052*/ 	.short	0x03d0
        /*0054*/ 	.byte	0x00, 0xf0, 0x21, 0x00


	//----- nvinfo : EIATTR_KPARAM_INFO
	.align		4
.L_26:
        /*0058*/ 	.byte	0x04, 0x17
        /*005a*/ 	.short	(.L_28 - .L_27)
.L_27:
        /*005c*/ 	.word	0x00000000
        /*0060*/ 	.short	0x000a
        /*0062*/ 	.short	0x03c8
        /*0064*/ 	.byte	0x00, 0xf0, 0x21, 0x00


	//----- nvinfo : EIATTR_KPARAM_INFO
	.align		4
.L_28:
        /*0068*/ 	.byte	0x04, 0x17
        /*006a*/ 	.short	(.L_30 - .L_29)
.L_29:
        /*006c*/ 	.word	0x00000000
        /*0070*/ 	.short	0x0009
        /*0072*/ 	.short	0x03c0
        /*0074*/ 	.byte	0x00, 0xf0, 0x21, 0x00


	//----- nvinfo : EIATTR_KPARAM_INFO
	.align		4
.L_30:
        /*0078*/ 	.byte	0x04, 0x17
        /*007a*/ 	.short	(.L_32 - .L_31)
.L_31:
        /*007c*/ 	.word	0x00000000
        /*0080*/ 	.short	0x0008
        /*0082*/ 	.short	0x0340
        /*0084*/ 	.byte	0x00, 0xf0, 0x01, 0x02


	//----- nvinfo : EIATTR_KPARAM_INFO
	.align		4
.L_32:
        /*0088*/ 	.byte	0x04, 0x17
        /*008a*/ 	.short	(.L_34 - .L_33)
.L_33:
        /*008c*/ 	.word	0x00000000
        /*0090*/ 	.short	0x0007
        /*0092*/ 	.short	0x02c0
        /*0094*/ 	.byte	0x00, 0xf0, 0x01, 0x02


	//----- nvinfo : EIATTR_KPARAM_INFO
	.align		4
.L_34:
        /*0098*/ 	.byte	0x04, 0x17
        /*009a*/ 	.short	(.L_36 - .L_35)
.L_35:
        /*009c*/ 	.word	0x00000000
        /*00a0*/ 	.short	0x0006
        /*00a2*/ 	.short	0x0240
        /*00a4*/ 	.byte	0x00, 0xf0, 0x01, 0x02


	//----- nvinfo : EIATTR_KPARAM_INFO
	.align		4
.L_36:
        /*00a8*/ 	.byte	0x04, 0x17
        /*00aa*/ 	.short	(.L_38 - .L_37)
.L_37:
        /*00ac*/ 	.word	0x00000000
        /*00b0*/ 	.short	0x0005
        /*00b2*/ 	.short	0x01c0
        /*00b4*/ 	.byte	0x00, 0xf0, 0x01, 0x02


	//----- nvinfo : EIATTR_KPARAM_INFO
	.align		4
.L_38:
        /*00b8*/ 	.byte	0x04, 0x17
        /*00ba*/ 	.short	(.L_40 - .L_39)
.L_39:
        /*00bc*/ 	.word	0x00000000
        /*00c0*/ 	.short	0x0004
        /*00c2*/ 	.short	0x0140
        /*00c4*/ 	.byte	0x00, 0xf0, 0x01, 0x02


	//----- nvinfo : EIATTR_KPARAM_INFO
	.align		4
.L_40:
        /*00c8*/ 	.byte	0x04, 0x17
        /*00ca*/ 	.short	(.L_42 - .L_41)
.L_41:
        /*00cc*/ 	.word	0x00000000
        /*00d0*/ 	.short	0x0003
        /*00d2*/ 	.short	0x00c0
        /*00d4*/ 	.byte	0x00, 0xf0, 0x01, 0x02


	//----- nvinfo : EIATTR_KPARAM_INFO
	.align		4
.L_42:
        /*00d8*/ 	.byte	0x04, 0x17
        /*00da*/ 	.short	(.L_44 - .L_43)
.L_43:
        /*00dc*/ 	.word	0x00000000
        /*00e0*/ 	.short	0x0002
        /*00e2*/ 	.short	0x0040
        /*00e4*/ 	.byte	0x00, 0xf0, 0x01, 0x02


	//----- nvinfo : EIATTR_KPARAM_INFO
	.align		4
.L_44:
        /*00e8*/ 	.byte	0x04, 0x17
        /*00ea*/ 	.short	(.L_46 - .L_45)
.L_45:
        /*00ec*/ 	.word	0x00000000
        /*00f0*/ 	.short	0x0001
        /*00f2*/ 	.short	0x000c
        /*00f4*/ 	.byte	0x00, 0xf0, 0x31, 0x00


	//----- nvinfo : EIATTR_KPARAM_INFO
	.align		4
.L_46:
        /*00f8*/ 	.byte	0x04, 0x17
        /*00fa*/ 	.short	(.L_48 - .L_47)
.L_47:
        /*00fc*/ 	.word	0x00000000
        /*0100*/ 	.short	0x0000
        /*0102*/ 	.short	0x0000
        /*0104*/ 	.byte	0x00, 0xf0, 0x31, 0x00


	//----- nvinfo : EIATTR_AT_ENTRY_FRAGMENTS
	.align		4
.L_48:
        /*0108*/ 	.byte	0x04, 0x4f
        /*010a*/ 	.short	(.L_50 - .L_49)


	//   ....[0]....
.L_49:
        /*010c*/ 	.word	0x00000004


	//----- nvinfo : EIATTR_RESERVED_SMEM_USED
	.align		4
.L_50:
        /*0110*/ 	.byte	0x01, 0x41
	.zero		2


	//----- nvinfo : EIATTR_SPARSE_MMA_MASK
	.align		4
        /*0114*/ 	.byte	0x03, 0x50
        /*0116*/ 	.short	0x0000


	//----- nvinfo : EIATTR_TCGEN05_1CTA_USED
	.align		4
        /*0118*/ 	.byte	0x01, 0x51
	.zero		2


	//----- nvinfo : EIATTR_MAXREG_COUNT
	.align		4
        /*011c*/ 	.byte	0x03, 0x1b
        /*011e*/ 	.short	0x00ff


	//----- nvinfo : EIATTR_NUM_BARRIERS
	.align		4
        /*0120*/ 	.byte	0x02, 0x4c
        /*0122*/ 	.byte	0x05
	.zero		1


	//----- nvinfo : EIATTR_INT_WARP_WIDE_INSTR_OFFSETS
	.align		4
        /*0124*/ 	.byte	0x04, 0x31
        /*0126*/ 	.short	(.L_52 - .L_51)


	//   ....[0]....
.L_51:
        /*0128*/ 	.word	0x00004d50


	//   ....[1]....
        /*012c*/ 	.word	0x00004d90


	//----- nvinfo : EIATTR_COOP_GROUP_MASK_REGIDS
	.align		4
.L_52:
        /*0130*/ 	.byte	0x04, 0x29
        /*0132*/ 	.short	(.L_54 - .L_53)


	//   ....[0]....
.L_53:
        /*0134*/ 	.word	0xffffffff


	//   ....[1]....
        /*0138*/ 	.word	0xffffffff


	//   ....[2]....
        /*013c*/ 	.word	0xffffffff


	//   ....[3]....
        /*0140*/ 	.word	0xffffffff


	//   ....[4]....
        /*0144*/ 	.word	0xffffffff


	//   ....[5]....
        /*0148*/ 	.word	0xffffffff


	//   ....[6]....
        /*014c*/ 	.word	0xffffffff


	//   ....[7]....
        /*0150*/ 	.word	0xffffffff


	//   ....[8]....
        /*0154*/ 	.word	0xffffffff


	//----- nvinfo : EIATTR_COOP_GROUP_INSTR_OFFSETS
	.align		4
.L_54:
        /*0158*/ 	.byte	0x04, 0x28
        /*015a*/ 	.short	(.L_56 - .L_55)


	//   ....[0]....
.L_55:
        /*015c*/ 	.word	0x000000b0


	//   ....[1]....
        /*0160*/ 	.word	0x00000910


	//   ....[2]....
        /*0164*/ 	.word	0x00000b50


	//   ....[3]....
        /*0168*/ 	.word	0x00000bb0


	//   ....[4]....
        /*016c*/ 	.word	0x000024e0


	//   ....[5]....
        /*0170*/ 	.word	0x000027a0


	//   ....[6]....
        /*0174*/ 	.word	0x00004990


	//   ....[7]....
        /*0178*/ 	.word	0x00004bf0


	//   ....[8]....
        /*017c*/ 	.word	0x00004e40


	//----- nvinfo : EIATTR_VRC_CTA_INIT_COUNT
	.align		4
.L_56:
        /*0180*/ 	.byte	0x02, 0x4a
        /*0182*/ 	.byte	0x80
	.zero		1


	//----- nvinfo : EIATTR_MBARRIER_INSTR_OFFSETS
	.align		4
        /*0184*/ 	.byte	0x04, 0x39
        /*0186*/ 	.short	(.L_58 - .L_57)


	//   ....[0]....
.L_57:
        /*0188*/ 	.word	0x00000330
        /*018c*/ 	.word	0x000000ff
        /*0190*/ 	.word	0x00000000
        /*0194*/ 	.short	0x0100
        /*0196*/ 	.byte	0x04
	.zero		1


	//   ....[1]....
        /*0198*/ 	.word	0x00000340
        /*019c*/ 	.word	0x000000ff
        /*01a0*/ 	.word	0x00000008
        /*01a4*/ 	.short	0x0100
        /*01a6*/ 	.byte	0x04
	.zero		1


	//   ....[2]....
        /*01a8*/ 	.word	0x00000350
        /*01ac*/ 	.word	0x000000ff
        /*01b0*/ 	.word	0x00000010
        /*01b4*/ 	.short	0x0100
        /*01b6*/ 	.byte	0x04
	.zero		1


	//   ....[3]....
        /*01b8*/ 	.word	0x00000360
        /*01bc*/ 	.word	0x000000ff
        /*01c0*/ 	.word	0x00000018
        /*01c4*/ 	.short	0x0100
        /*01c6*/ 	.byte	0x04
	.zero		1


	//   ....[4]....
        /*01c8*/ 	.word	0x00000370
        /*01cc*/ 	.word	0x000000ff
        /*01d0*/ 	.word	0x00000020
        /*01d4*/ 	.short	0x0100
        /*01d6*/ 	.byte	0x04
	.zero		1


	//   ....[5]....
        /*01d8*/ 	.word	0x00000380
        /*01dc*/ 	.word	0x000000ff
        /*01e0*/ 	.word	0x00000028
        /*01e4*/ 	.short	0x0100
        /*01e6*/ 	.byte	0x04
	.zero		1


	//   ....[6]....
        /*01e8*/ 	.word	0x00000490
        /*01ec*/ 	.word	0x000000ff
        /*01f0*/ 	.word	0x00000030
        /*01f4*/ 	.short	0x0100
        /*01f6*/ 	.byte	0x04
	.zero		1


	//   ....[7]....
        /*01f8*/ 	.word	0x000004a0
        /*01fc*/ 	.word	0x000000ff
        /*0200*/ 	.word	0x00000038
        /*0204*/ 	.short	0x0100
        /*0206*/ 	.byte	0x04
	.zero		1


	//   ....[8]....
        /*0208*/ 	.word	0x000005b0
        /*020c*/ 	.word	0x000000ff
        /*0210*/ 	.word	0x00000040
        /*0214*/ 	.short	0x0100
        /*0216*/ 	.byte	0x04
	.zero		1


	//   ....[9]....
        /*0218*/ 	.word	0x000005c0
        /*021c*/ 	.word	0x000000ff
        /*0220*/ 	.word	0x00000048
        /*0224*/ 	.short	0x0100
        /*0226*/ 	.byte	0x04
	.zero		1


	//   ....[10]....
        /*0228*/ 	.word	0x000005d0
        /*022c*/ 	.word	0x000000ff
        /*0230*/ 	.word	0x00000050
        /*0234*/ 	.short	0x0100
        /*0236*/ 	.byte	0x04
	.zero		1


	//   ....[11]....
        /*0238*/ 	.word	0x000005e0
        /*023c*/ 	.word	0x000000ff
        /*0240*/ 	.word	0x00000058
        /*0244*/ 	.short	0x0100
        /*0246*/ 	.byte	0x04
	.zero		1


	//   ....[12]....
        /*0248*/ 	.word	0x00000c10
        /*024c*/ 	.word	0x0000000e
        /*0250*/ 	.word	0x00000050
        /*0254*/ 	.short	0x010a
        /*0256*/ 	.byte	0xff
	.zero		1


	//   ....[13]....
        /*0258*/ 	.word	0x00000cf0
        /*025c*/ 	.word	0x0000000e
        /*0260*/ 	.word	0x00000040
        /*0264*/ 	.short	0x0101
        /*0266*/ 	.byte	0xff
	.zero		1


	//   ....[14]....
        /*0268*/ 	.word	0x00000f00
        /*026c*/ 	.word	0x00000002
        /*0270*/ 	.word	0x00000050
        /*0274*/ 	.short	0x010a
        /*0276*/ 	.byte	0xff
	.zero		1


	//   ....[15]....
        /*0278*/ 	.word	0x00001020
        /*027c*/ 	.word	0x00000002
        /*0280*/ 	.word	0x00000040
        /*0284*/ 	.short	0x0101
        /*0286*/ 	.byte	0xff
	.zero		1


	//   ....[16]....
        /*0288*/ 	.word	0x00001030
        /*028c*/ 	.word	0x00000008
        /*0290*/ 	.word	0x00000050
        /*0294*/ 	.short	0x010a
        /*0296*/ 	.byte	0xff
	.zero		1


	//   ....[17]....
        /*0298*/ 	.word	0x000010a0
        /*029c*/ 	.word	0x000000ff
        /*02a0*/ 	.word	0x00000040
        /*02a4*/ 	.short	0x010a
        /*02a6*/ 	.byte	0x06
	.zero		1


	//   ....[18]....
        /*02a8*/ 	.word	0x00001120
        /*02ac*/ 	.word	0x000000ff
        /*02b0*/ 	.word	0x00000050
        /*02b4*/ 	.short	0x0101
        /*02b6*/ 	.byte	0x06
	.zero		1


	//   ....[19]....
        /*02b8*/ 	.word	0x000012e0
        /*02bc*/ 	.word	0x000000ff
        /*02c0*/ 	.word	0x00000018
        /*02c4*/ 	.short	0x010a
        /*02c6*/ 	.byte	0x08
	.zero		1


	//   ....[20]....
        /*02c8*/ 	.word	0x00001460
        /*02cc*/ 	.word	0x000000ff
        /*02d0*/ 	.word	0x00000018
        /*02d4*/ 	.short	0x010a
        /*02d6*/ 	.byte	0x21
	.zero		1


	//   ....[21]....
        /*02d8*/ 	.word	0x000015b0
        /*02dc*/ 	.word	0x000000ff
        /*02e0*/ 	.word	0x00000018
        /*02e4*/ 	.short	0x010a
        /*02e6*/ 	.byte	0x0f
	.zero		1


	//   ....[22]....
        /*02e8*/ 	.word	0x000015f0
        /*02ec*/ 	.word	0x00000003
        /*02f0*/ 	.word	0x00000040
        /*02f4*/ 	.short	0x010a
        /*02f6*/ 	.byte	0xff
	.zero		1


	//   ....[23]....
        /*02f8*/ 	.word	0x00001690
        /*02fc*/ 	.word	0x00000003
        /*0300*/ 	.word	0x00000050
        /*0304*/ 	.short	0x0101
        /*0306*/ 	.byte	0xff
	.zero		1


	//   ....[24]....
        /*0308*/ 	.word	0x000017c0
        /*030c*/ 	.word	0x000000ff
        /*0310*/ 	.word	0x00000018
        /*0314*/ 	.short	0x010a
        /*0316*/ 	.byte	0x04
	.zero		1


	//   ....[25]....
        /*0318*/ 	.word	0x00001880
        /*031c*/ 	.word	0x000000ff
        /*0320*/ 	.word	0x00000040
        /*0324*/ 	.short	0x010a
        /*0326*/ 	.byte	0x32
	.zero		1


	//   ....[26]....
        /*0328*/ 	.word	0x00001900
        /*032c*/ 	.word	0x000000ff
        /*0330*/ 	.word	0x00000050
        /*0334*/ 	.short	0x0101
        /*0336*/ 	.byte	0x32
	.zero		1


	//   ....[27]....
        /*0338*/ 	.word	0x00001d40
        /*033c*/ 	.word	0x000000ff
        /*0340*/ 	.word	0x00000000
        /*0344*/ 	.short	0x010a
        /*0346*/ 	.byte	0x08
	.zero		1


	//   ....[28]....
        /*0348*/ 	.word	0x00001d60
        /*034c*/ 	.word	0x000000ff
        /*0350*/ 	.word	0x00000038
        /*0354*/ 	.short	0x010a
        /*0356*/ 	.byte	0x32
	.zero		1


	//   ....[29]....
        /*0358*/ 	.word	0x00001d80
        /*035c*/ 	.word	0x000000ff
        /*0360*/ 	.word	0x00000038
        /*0364*/ 	.short	0x010a
        /*0366*/ 	.byte	0x32
	.zero		1


	//   ....[30]....
        /*0368*/ 	.word	0x000020b0
        /*036c*/ 	.word	0x000000ff
        /*0370*/ 	.word	0x00000000
        /*0374*/ 	.short	0x010a
        /*0376*/ 	.byte	0x2a
	.zero		1


	//   ....[31]....
        /*0378*/ 	.word	0x00002270
        /*037c*/ 	.word	0x000000ff
        /*0380*/ 	.word	0x00000000
        /*0384*/ 	.short	0x010a
        /*0386*/ 	.byte	0x33
	.zero		1


	//   ....[32]....
        /*0388*/ 	.word	0x00002310
        /*038c*/ 	.word	0x000000ff
        /*0390*/ 	.word	0x00000038
        /*0394*/ 	.short	0x010a
        /*0396*/ 	.byte	0x32
	.zero		1


	//   ....[33]....
        /*0398*/ 	.word	0x00002320
        /*039c*/ 	.word	0x00000002
        /*03a0*/ 	.word	0x00000040
        /*03a4*/ 	.short	0x010a
        /*03a6*/ 	.byte	0xff
	.zero		1


	//   ....[34]....
        /*03a8*/ 	.word	0x000023d0
        /*03ac*/ 	.word	0x00000002
        /*03b0*/ 	.word	0x00000050
        /*03b4*/ 	.short	0x0101
        /*03b6*/ 	.byte	0xff
	.zero		1


	//   ....[35]....
        /*03b8*/ 	.word	0x00002480
        /*03bc*/ 	.word	0x000000ff
        /*03c0*/ 	.word	0x00000038
        /*03c4*/ 	.short	0x010a
        /*03c6*/ 	.byte	0x32
	.zero		1


	//   ....[36]....
        /*03c8*/ 	.word	0x00002810
        /*03cc*/ 	.word	0x00000003
        /*03d0*/ 	.word	0x00000040
        /*03d4*/ 	.short	0x010a
        /*03d6*/ 	.byte	0xff
	.zero		1


	//   ....[37]....
        /*03d8*/ 	.word	0x00002870
        /*03dc*/ 	.word	0x00000003
        /*03e0*/ 	.word	0x00000050
        /*03e4*/ 	.short	0x0101
        /*03e6*/ 	.byte	0xff
	.zero		1


	//   ....[38]....
        /*03e8*/ 	.word	0x00002c10
        /*03ec*/ 	.word	0x00000003
        /*03f0*/ 	.word	0x00000030
        /*03f4*/ 	.short	0x010a
        /*03f6*/ 	.byte	0xff
	.zero		1


	//   ....[39]....
        /*03f8*/ 	.word	0x00003270
        /*03fc*/ 	.word	0x00000003
        /*0400*/ 	.word	0x00000038
        /*0404*/ 	.short	0x0101
        /*0406*/ 	.byte	0xff
	.zero		1


	//   ....[40]....
        /*0408*/ 	.word	0x00004950
        /*040c*/ 	.word	0x00000005
        /*0410*/ 	.word	0x00000040
        /*0414*/ 	.short	0x010a
        /*0416*/ 	.byte	0xff
	.zero		1


	//   ....[41]....
        /*0418*/ 	.word	0x00004a00
        /*041c*/ 	.word	0x00000005
        /*0420*/ 	.word	0x00000050
        /*0424*/ 	.short	0x0101
        /*0426*/ 	.byte	0xff
	.zero		1


	//   ....[42]....
        /*0428*/ 	.word	0x00004e90
        /*042c*/ 	.word	0x0000000e
        /*0430*/ 	.word	0x00000050
        /*0434*/ 	.short	0x010a
        /*0436*/ 	.byte	0xff
	.zero		1


	//   ....[43]....
        /*0438*/ 	.word	0x00004ef0
        /*043c*/ 	.word	0x00000002
        /*0440*/ 	.word	0x00000050
        /*0444*/ 	.short	0x010a
        /*0446*/ 	.byte	0xff
	.zero		1


	//   ....[44]....
        /*0448*/ 	.word	0x00004f50
        /*044c*/ 	.word	0x00000008
        /*0450*/ 	.word	0x00000050
        /*0454*/ 	.short	0x010a
        /*0456*/ 	.byte	0xff
	.zero		1


	//   ....[45]....
        /*0458*/ 	.word	0x00004fb0
        /*045c*/ 	.word	0x00000000
        /*0460*/ 	.word	0x00000040
        /*0464*/ 	.short	0x010a
        /*0466*/ 	.byte	0xff
	.zero		1


	//   ....[46]....
        /*0468*/ 	.word	0x00005030
        /*046c*/ 	.word	0x00000000
        /*0470*/ 	.word	0x00000018
        /*0474*/ 	.short	0x010a
        /*0476*/ 	.byte	0xff
	.zero		1


	//   ....[47]....
        /*0478*/ 	.word	0x00005090
        /*047c*/ 	.word	0x00000003
        /*0480*/ 	.word	0x00000040
        /*0484*/ 	.short	0x010a
        /*0486*/ 	.byte	0xff
	.zero		1


	//   ....[48]....
        /*0488*/ 	.word	0x00005110
        /*048c*/ 	.word	0x00000000
        /*0490*/ 	.word	0x00000018
        /*0494*/ 	.short	0x010a
        /*0496*/ 	.byte	0xff
	.zero		1


	//   ....[49]....
        /*0498*/ 	.word	0x00005170
        /*049c*/ 	.word	0x00000002
        /*04a0*/ 	.word	0x00000040
        /*04a4*/ 	.short	0x010a
        /*04a6*/ 	.byte	0xff
	.zero		1


	//   ....[50]....
        /*04a8*/ 	.word	0x000051f0
        /*04ac*/ 	.word	0x00000000
        /*04b0*/ 	.word	0x00000038
        /*04b4*/ 	.short	0x010a
        /*04b6*/ 	.byte	0xff
	.zero		1


	//   ....[51]....
        /*04b8*/ 	.word	0x00005270
        /*04bc*/ 	.word	0x00000000
        /*04c0*/ 	.word	0x00000000
        /*04c4*/ 	.short	0x010a
        /*04c6*/ 	.byte	0xff
	.zero		1


	//   ....[52]....
        /*04c8*/ 	.word	0x000052e0
        /*04cc*/ 	.word	0x00000002
        /*04d0*/ 	.word	0x00000040
        /*04d4*/ 	.short	0x010a
        /*04d6*/ 	.byte	0xff
	.zero		1


	//   ....[53]....
        /*04d8*/ 	.word	0x00005360
        /*04dc*/ 	.word	0x00000000
        /*04e0*/ 	.word	0x00000038
        /*04e4*/ 	.short	0x010a
        /*04e6*/ 	.byte	0xff
	.zero		1


	//   ....[54]....
        /*04e8*/ 	.word	0x000053b0
        /*04ec*/ 	.word	0x00000003
        /*04f0*/ 	.word	0x00000040
        /*04f4*/ 	.short	0x010a
        /*04f6*/ 	.byte	0xff
	.zero		1


	//   ....[55]....
        /*04f8*/ 	.word	0x00005410
        /*04fc*/ 	.word	0x00000003
        /*0500*/ 	.word	0x00000030
        /*0504*/ 	.short	0x010a
        /*0506*/ 	.byte	0xff
	.zero		1


	//   ....[56]....
        /*0508*/ 	.word	0x00005470
        /*050c*/ 	.word	0x00000005
        /*0510*/ 	.word	0x00000040
        /*0514*/ 	.short	0x010a
        /*0516*/ 	.byte	0xff
	.zero		1


	//----- nvinfo : EIATTR_NUM_MBARRIERS
	.align		4
.L_58:
        /*0518*/ 	.byte	0x03, 0x38
        /*051a*/ 	.short	0x000c


	//----- nvinfo : EIATTR_EXIT_INSTR_OFFSETS
	.align		4
        /*051c*/ 	.byte	0x04, 0x1c
        /*051e*/ 	.short	(.L_60 - .L_59)


	//   ....[0]....
.L_59:
        /*0520*/ 	.word	0x000024b0


	//   ....[1]....
        /*0524*/ 	.word	0x00004e70


	//----- nvinfo : EIATTR_MAX_THREADS
	.align		4
.L_60:
        /*0528*/ 	.byte	0x04, 0x05
        /*052a*/ 	.short	(.L_62 - .L_61)
.L_61:
        /*052c*/ 	.word	0x000000e0
        /*0530*/ 	.word	0x00000001
        /*0534*/ 	.word	0x00000001


	//----- nvinfo : EIATTR_CRS_STACK_SIZE
	.align		4
.L_62:
        /*0538*/ 	.byte	0x04, 0x1e
        /*053a*/ 	.short	(.L_64 - .L_63)
.L_63:
        /*053c*/ 	.word	0x00000000


	//----- nvinfo : EIATTR_CBANK_PARAM_SIZE
	.align		4
.L_64:
        /*0540*/ 	.byte	0x03, 0x19
        /*0542*/ 	.short	0x0404


	//----- nvinfo : EIATTR_PARAM_CBANK
	.align		4
        /*0544*/ 	.byte	0x04, 0x0a
        /*0546*/ 	.short	(.L_66 - .L_65)
	.align		4
.L_65:
        /*0548*/ 	.word	index@(.nv.constant0.kernel_cutlass_kernel_cudnngrouped_gemmgrouped_gemm_swiglugrouped_gemm_swiglu_quantBlockScaledContiguousGroupedGemmKernel_object_at__TiledMMA_ThrLayoutVMNK11110000_PermutationMNK____MMAAt_0)
        /*054c*/ 	.short	0x0380
        /*054e*/ 	.short	0x0404


	//----- nvinfo : EIATTR_SW_WAR
	.align		4
.L_66:
        /*0550*/ 	.byte	0x04, 0x36
        /*0552*/ 	.short	(.L_68 - .L_67)
.L_67:
        /*0554*/ 	.word	0x00000008
.L_68:


//--------------------- .nv.compat                --------------------------
	.section	.nv.compat,"",@"SHT_CUDA_COMPAT_INFO"
	.align	4
        /*0000*/ 	.byte	0x02, 0x02, 0x02, 0x00, 0x02, 0x05, 0x05, 0x00, 0x02, 0x03, 0x01, 0x00, 0x02, 0x06, 0x01, 0x00


//--------------------- .nv.callgraph             --------------------------
	.section	.nv.callgraph,"",@"SHT_CUDA_CALLGRAPH"
	.align	4
	.sectionentsize	8
	.align		4
        /*0000*/ 	.word	0x00000000
	.align		4
        /*0004*/ 	.word	0xffffffff
	.align		4
        /*0008*/ 	.word	0x00000000
	.align		4
        /*000c*/ 	.word	0xfffffffe
	.align		4
        /*0010*/ 	.word	0x00000000
	.align		4
        /*0014*/ 	.word	0xfffffffd
	.align		4
        /*0018*/ 	.word	0x00000000
	.align		4
        /*001c*/ 	.word	0xfffffffc


//--------------------- .text.kernel_cutlass_kernel_cudnngrouped_gemmgrouped_gemm_swiglugrouped_gemm_swiglu_quantBlockScaledContiguousGroupedGemmKernel_object_at__TiledMMA_ThrLayoutVMNK11110000_PermutationMNK____MMAAt_0 --------------------------
	.section	.text.kernel_cutlass_kernel_cudnngrouped_gemmgrouped_gemm_swiglugrouped_gemm_swiglu_quantBlockScaledContiguousGroupedGemmKernel_object_at__TiledMMA_ThrLayoutVMNK11110000_PermutationMNK____MMAAt_0,"ax",@progbits
	.align	128
        .global         kernel_cutlass_kernel_cudnngrouped_gemmgrouped_gemm_swiglugrouped_gemm_swiglu_quantBlockScaledContiguousGroupedGemmKernel_object_at__TiledMMA_ThrLayoutVMNK11110000_PermutationMNK____MMAAt_0
        .type           kernel_cutlass_kernel_cudnngrouped_gemmgrouped_gemm_swiglugrouped_gemm_swiglu_quantBlockScaledContiguousGroupedGemmKernel_object_at__TiledMMA_ThrLayoutVMNK11110000_PermutationMNK____MMAAt_0,@function
        .size           kernel_cutlass_kernel_cudnngrouped_gemmgrouped_gemm_swiglugrouped_gemm_swiglu_quantBlockScaledContiguousGroupedGemmKernel_object_at__TiledMMA_ThrLayoutVMNK11110000_PermutationMNK____MMAAt_0,(.L_x_85 - kernel_cutlass_kernel_cudnngrouped_gemmgrouped_gemm_swiglugrouped_gemm_swiglu_quantBlockScaledContiguousGroupedGemmKernel_object_at__TiledMMA_ThrLayoutVMNK11110000_PermutationMNK____MMAAt_0)
        .other          kernel_cutlass_kernel_cudnngrouped_gemmgrouped_gemm_swiglugrouped_gemm_swiglu_quantBlockScaledContiguousGroupedGemmKernel_object_at__TiledMMA_ThrLayoutVMNK11110000_PermutationMNK____MMAAt_0,@"STO_CUDA_ENTRY STV_DEFAULT"
kernel_cutlass_kernel_cudnngrouped_gemmgrouped_gemm_swiglugrouped_gemm_swiglu_quantBlockScaledContiguousGroupedGemmKernel_object_at__TiledMMA_ThrLayoutVMNK11110000_PermutationMNK____MMAAt_0:
.text.kernel_cutlass_kernel_cudnngrouped_gemmgrouped_gemm_swiglugrouped_gemm_swiglu_quantBlockScaledContiguousGroupedGemmKernel_object_at__TiledMMA_ThrLayoutVMNK11110000_PermutationMNK____MMAAt_0:
[----:B------:R-:W1:Y:S01]  /*0000*/  LDC R1, c[0x0][0x37c] ;  /* 0x0000df00ff017b82 */ /* 0x000e620000000800 */
[----:B------:R-:W2:Y:S01]  /*0010*/  S2R R3, SR_TID.Y ;  /* 0x0000000000037919 */ /* 0x000ea20000002200 */
[----:B------:R-:W3:Y:S01]  /*0020*/  LDCU UR5, c[0x0][0x360] ;  /* 0x00006c00ff0577ac */ /* 0x000ee20008000800 */
[----:B------:R-:W2:Y:S01]  /*0030*/  S2R R0, SR_TID.Z ;  /* 0x0000000000007919 */ /* 0x000ea20000002300 */
[----:B------:R-:W2:Y:S01]  /*0040*/  LDCU UR4, c[0x0][0x364] ;  /* 0x00006c80ff0477ac */ /* 0x000ea20008000800 */
[----:B------:R-:W3:Y:S01]  /*0050*/  S2R R66, SR_TID.X ;  /* 0x0000000000427919 */ /* 0x000ee20000002100 */
[----:B------:R-:W4:Y:S01]  /*0060*/  LDCU.U8 UR6, c[0x0][0x381] ;  /* 0x00007020ff0677ac */ /* 0x000f220008000000 */
[----:B--2---:R-:W-:Y:S01]  /*0070*/  IMAD R3, R0, UR4, R3 ;  /* 0x0000000400037c24 */ /* 0x004fe2000f8e0203 */
[----:B------:R-:W2:Y:S03]  /*0080*/  LDCU.U8 UR4, c[0x0][0x382] ;  /* 0x00007040ff0477ac */ /* 0x000ea60008000000 */
[----:B---3--:R-:W-:-:S05]  /*0090*/  IMAD R82, R3, UR5, R66 ;  /* 0x0000000503527c24 */ /* 0x008fca000f8e0242 */
[----:B------:R-:W-:-:S06]  /*00a0*/  SHF.R.U32.HI R82, RZ, 0x5, R82 ;  /* 0x00000005ff527819 */ /* 0x000fcc0000011652 */
[----:B------:R-:W3:Y:S01]  /*00b0*/  SHFL.IDX PT, R82, R82, RZ, 0x1f ;  /* 0x00001fff52527589 */ /* 0x000ee200000e0000 */
[----:B--2---:R-:W-:Y:S02]  /*00c0*/  ULOP3.LUT UR5, UR4, 0x1, URZ, 0xc0, !UPT ;  /* 0x0000000104057892 */ /* 0x004fe4000f8ec0ff */
[----:B----4-:R-:W-:Y:S02]  /*00d0*/  ULOP3.LUT UR4, UR6, 0x1, URZ, 0xc0, !UPT ;  /* 0x0000000106047892 */ /* 0x010fe4000f8ec0ff */
[----:B------:R-:W-:Y:S02]  /*00e0*/  UISETP.NE.U32.AND UP6, UPT, UR5, 0x1, UPT ;  /* 0x000000010500788c */ /* 0x000fe4000bfc5070 */
[----:B------:R-:W-:Y:S01]  /*00f0*/  UISETP.NE.U32.AND UP5, UPT, UR4, 0x1, UPT ;  /* 0x000000010400788c */ /* 0x000fe2000bfa5070 */
[----:B---3--:R-:W-:-:S13]  /*0100*/  ISETP.NE.AND P0, PT, R82, 0x5, PT ;  /* 0x000000055200780c */ /* 0x008fda0003f05270 */
[----:B-1----:R-:W-:Y:S05]  /*0110*/  @P0 BRA `(.L_x_0) ;  /* 0x0000000000540947 */ /* 0x002fea0003800000 */
[----:B------:R-:W1:Y:S02]  /*0120*/  LDCU.64 UR4, c[0x0][0x348] ;  /* 0x00006900ff0477ac */ /* 0x000e640008000a00 */
[----:B-1----:R-:W-:Y:S02]  /*0130*/  UIADD3 UR14, UP0, UPT, UR4, 0x40, URZ ;  /* 0x00000040040e7890 */ /* 0x002fe4000ff1e0ff */
[----:B------:R-:W-:Y:S02]  /*0140*/  UIADD3 UR12, UP4, UPT, UR4, 0xc0, URZ ;  /* 0x000000c0040c7890 */ /* 0x000fe4000ff9e0ff */
[----:B------:R-:W-:Y:S02]  /*0150*/  UIADD3 UR10, UP3, UPT, UR4, 0x140, URZ ;  /* 0x00000140040a7890 */ /* 0x000fe4000ff7e0ff */
[----:B------:R-:W-:Y:S02]  /*0160*/  UIADD3 UR8, UP2, UPT, UR4, 0x1c0, URZ ;  /* 0x000001c004087890 */ /* 0x000fe4000ff5e0ff */
[----:B------:R-:W-:-:S02]  /*0170*/  UIADD3 UR6, UP1, UPT, UR4, 0x240, URZ ;  /* 0x0000024004067890 */ /* 0x000fc4000ff3e0ff */
[----:B------:R-:W-:Y:S02]  /*0180*/  UIADD3.X UR15, UPT, UPT, URZ, UR5, URZ, UP0, !UPT ;  /* 0x00000005ff0f7290 */ /* 0x000fe400087fe4ff */
[----:B------:R-:W-:Y:S02]  /*0190*/  UIADD3 UR4, UP0, UPT, UR4, 0x2c0, URZ ;  /* 0x000002c004047890 */ /* 0x000fe4000ff1e0ff */
[----:B------:R-:W-:Y:S02]  /*01a0*/  UIADD3.X UR13, UPT, UPT, URZ, UR5, URZ, UP4, !UPT ;  /* 0x00000005ff0d7290 */ /* 0x000fe4000a7fe4ff */
[----:B------:R-:W-:Y:S02]  /*01b0*/  UIADD3.X UR11, UPT, UPT, URZ, UR5, URZ, UP3, !UPT ;  /* 0x00000005ff0b7290 */ /* 0x000fe40009ffe4ff */
[----:B------:R-:W-:Y:S01]  /*01c0*/  UIADD3.X UR9, UPT, UPT, URZ, UR5, URZ, UP2, !UPT ;  /* 0x00000005ff097290 */ /* 0x000fe200097fe4ff */
[----:B------:R1:W-:Y:S01]  /*01d0*/  UTMACCTL.PF [UR14] ;  /* 0x000000000e0079b9 */ /* 0x0003e20008040000 */
[----:B------:R-:W-:-:S03]  /*01e0*/  UIADD3.X UR7, UPT, UPT, URZ, UR5, URZ, UP1, !UPT ;  /* 0x00000005ff077290 */ /* 0x000fc60008ffe4ff */
[----:B------:R1:W-:Y:S01]  /*01f0*/  UTMACCTL.PF [UR12] ;  /* 0x000000000c0079b9 */ /* 0x0003e20008040000 */
[----:B------:R-:W-:Y:S01]  /*0200*/  UIADD3.X UR5, UPT, UPT, URZ, UR5, URZ, UP0, !UPT ;  /* 0x00000005ff057290 */ /* 0x000fe200087fe4ff */
[----:B------:R1:W-:Y:S02]  /*0210*/  UTMACCTL.PF [UR10] ;  /* 0x000000000a0079b9 */ /* 0x0003e40008040000 */
[----:B------:R1:W-:Y:S02]  /*0220*/  UTMACCTL.PF [UR8] ;  /* 0x00000000080079b9 */ /* 0x0003e40008040000 */
[----:B------:R1:W-:Y:S04]  /*0230*/  UTMACCTL.PF [UR6] ;  /* 0x00000000060079b9 */ /* 0x0003e80008040000 */
[----:B------:R1:W-:Y:S01]  /*0240*/  UTMACCTL.PF [UR4] ;  /* 0x00000000040079b9 */ /* 0x0003e20008040000 */
[----:B------:R-:W-:Y:S01]  /*0250*/  UPLOP3.LUT UP4, UPT, UPT, UPT, UPT, 0x40, 0x4 ;  /* 0x000000000004789c */ /* 0x000fe20003f8e870 */
[----:B-1----:R-:W-:Y:S10]  /*0260*/  BRA `(.L_x_1) ;  /* 0x00000000004c7947 */ /* 0x002ff40003800000 */
.L_x_0:
[----:B------:R-:W-:Y:S01]  /*0270*/  ISETP.NE.AND P0, PT, R82, RZ, PT ;  /* 0x000000ff5200720c */ /* 0x000fe20003f05270 */
[----:B------:R-:W-:-:S12]  /*0280*/  UPLOP3.LUT UP4, UPT, UPT, UPT, UPT, 0x40, 0x4 ;  /* 0x000000000004789c */ /* 0x000fd80003f8e870 */
[----:B------:R-:W-:Y:S05]  /*0290*/  @P0 BRA `(.L_x_1) ;  /* 0x0000000000400947 */ /* 0x000fea0003800000 */
[----:B------:R-:W1:Y:S01]  /*02a0*/  S2UR UR4, SR_CgaCtaId ;  /* 0x00000000000479c3 */ /* 0x000e620000008800 */
[----:B------:R-:W-:Y:S01]  /*02b0*/  UMOV UR5, 0x400 ;  /* 0x0000040000057882 */ /* 0x000fe20000000000 */
[----:B------:R-:W-:Y:S01]  /*02c0*/  UMOV UR6, 0x1 ;  /* 0x0000000100067882 */ /* 0x000fe20000000000 */
[----:B------:R-:W-:Y:S02]  /*02d0*/  UPLOP3.LUT UP4, UPT, UPT, UPT, UPT, 0x80, 0x8 ;  /* 0x000000000008789c */ /* 0x000fe40003f8f070 */
[----:B------:R-:W-:-:S04]  /*02e0*/  UIADD3 UR6, UPT, UPT, -UR6, 0x100000, URZ ;  /* 0x0010000006067890 */ /* 0x000fc8000fffe1ff */
[----:B------:R-:W-:Y:S02]  /*02f0*/  USHF.L.U32 UR7, UR6, 0xb, URZ ;  /* 0x0000000b06077899 */ /* 0x000fe400080006ff */
[----:B------:R-:W-:Y:S02]  /*0300*/  USHF.L.U32 UR6, UR6, 0x1, URZ ;  /* 0x0000000106067899 */ /* 0x000fe400080006ff */
[----:B-1----:R-:W-:Y:S01]  /*0310*/  ULEA UR4, UR4, UR5, 0x18 ;  /* 0x0000000504047291 */ /* 0x002fe2000f8ec0ff */
[----:B------:R-:W1:Y:S11]  /*0320*/  FENCE.VIEW.ASYNC.S ;  /* 0x00000000000073c6 */ /* 0x000e760000000000 */
[----:B-1----:R1:W2:Y:S01]  /*0330*/  SYNCS.EXCH.64 URZ, [UR4], UR6 ;  /* 0x0000000604ff75b2 */ /* 0x0022a20008000100 */
[----:B------:R1:W3:Y:S01]  /*0340*/  SYNCS.EXCH.64 URZ, [UR4+0x8], UR6 ;  /* 0x0000080604ff75b2 */ /* 0x0002e20008000100 */
[----:B------:R1:W4:Y:S01]  /*0350*/  SYNCS.EXCH.64 URZ, [UR4+0x10], UR6 ;  /* 0x0000100604ff75b2 */ /* 0x0003220008000100 */
[----:B------:R1:W1:Y:S01]  /*0360*/  SYNCS.EXCH.64 URZ, [UR4+0x18], UR6 ;  /* 0x0000180604ff75b2 */ /* 0x0002620008000100 */
[----:B------:R1:W1:Y:S01]  /*0370*/  SYNCS.EXCH.64 URZ, [UR4+0x20], UR6 ;  /* 0x0000200604ff75b2 */ /* 0x0002620008000100 */
[----:B------:R1:W1:Y:S01]  /*0380*/  SYNCS.EXCH.64 URZ, [UR4+0x28], UR6 ;  /* 0x0000280604ff75b2 */ /* 0x0002620008000100 */
[----:B------:R-:W-:Y:S01]  /*0390*/  NOP ;  /* 0x0000000000007918 */ /* 0x000fe20000000000 */
.L_x_1:
[----:B------:R-:W-:Y:S01]  /*03a0*/  NOP ;  /* 0x0000000000007918 */ /* 0x000fe20000000000 */
[----:B-1234-:R-:W-:Y:S06]  /*03b0*/  BAR.SYNC.DEFER_BLOCKING 0x0 ;  /* 0x0000000000007b1d */ /* 0x01efec0000010000 */
[----:B------:R-:W-:Y:S05]  /*03c0*/  BRA.U !UP4, `(.L_x_2) ;  /* 0x000000010c3c7547 */ /* 0x000fea000b800000 */
[----:B------:R-:W1:Y:S01]  /*03d0*/  S2UR UR4, SR_CgaCtaId ;  /* 0x00000000000479c3 */ /* 0x000e620000008800 */
[----:B------:R-:W-:Y:S01]  /*03e0*/  UMOV UR5, 0x400 ;  /* 0x0000040000057882 */ /* 0x000fe20000000000 */
[----:B------:R-:W-:Y:S01]  /*03f0*/  UMOV UR6, 0x1 ;  /* 0x0000000100067882 */ /* 0x000fe20000000000 */
[----:B------:R-:W-:Y:S01]  /*0400*/  UMOV UR8, 0x4 ;  /* 0x0000000400087882 */ /* 0x000fe20000000000 */
[----:B------:R-:W-:-:S04]  /*0410*/  UIADD3 UR6, UPT, UPT, -UR6, 0x100000, URZ ;  /* 0x0010000006067890 */ /* 0x000fc8000fffe1ff */
[----:B------:R-:W-:Y:S02]  /*0420*/  USHF.L.U32 UR7, UR6, 0xb, URZ ;  /* 0x0000000b06077899 */ /* 0x000fe400080006ff */
[----:B------:R-:W-:Y:S02]  /*0430*/  USHF.L.U32 UR6, UR6, 0x1, URZ ;  /* 0x0000000106067899 */ /* 0x000fe400080006ff */
[----:B------:R-:W-:-:S04]  /*0440*/  UIADD3 UR8, UPT, UPT, -UR8, 0x100000, URZ ;  /* 0x0010000008087890 */ /* 0x000fc8000fffe1ff */
[----:B------:R-:W-:Y:S02]  /*0450*/  USHF.L.U32 UR9, UR8, 0xb, URZ ;  /* 0x0000000b08097899 */ /* 0x000fe400080006ff */
[----:B------:R-:W-:Y:S02]  /*0460*/  USHF.L.U32 UR8, UR8, 0x1, URZ ;  /* 0x0000000108087899 */ /* 0x000fe400080006ff */
[----:B-1----:R-:W-:Y:S01]  /*0470*/  ULEA UR4, UR4, UR5, 0x18 ;  /* 0x0000000504047291 */ /* 0x002fe2000f8ec0ff */
[----:B------:R-:W1:Y:S11]  /*0480*/  FENCE.VIEW.ASYNC.S ;  /* 0x00000000000073c6 */ /* 0x000e760000000000 */
[----:B-1----:R1:W2:Y:S01]  /*0490*/  SYNCS.EXCH.64 URZ, [UR4+0x30], UR6 ;  /* 0x0000300604ff75b2 */ /* 0x0022a20008000100 */
[----:B------:R1:W3:Y:S01]  /*04a0*/  SYNCS.EXCH.64 URZ, [UR4+0x38], UR8 ;  /* 0x0000380804ff75b2 */ /* 0x0002e20008000100 */
[----:B------:R-:W-:Y:S01]  /*04b0*/  NOP ;  /* 0x0000000000007918 */ /* 0x000fe20000000000 */
.L_x_2:
[----:B------:R-:W-:Y:S01]  /*04c0*/  NOP ;  /* 0x0000000000007918 */ /* 0x000fe20000000000 */
[----:B--23--:R-:W-:Y:S06]  /*04d0*/  BAR.SYNC.DEFER_BLOCKING 0x0 ;  /* 0x0000000000007b1d */ /* 0x00cfec0000010000 */
[----:B------:R-:W-:Y:S05]  /*04e0*/  BRA.U !UP4, `(.L_x_3) ;  /* 0x000000010c447547 */ /* 0x000fea000b800000 */
[----:B-1----:R-:W1:Y:S01]  /*04f0*/  S2UR UR4, SR_CgaCtaId ;  /* 0x00000000000479c3 */ /* 0x002e620000008800 */
        /* <DEDUP_REMOVED lines=11> */
[----:B-1----:R2:W3:Y:S01]  /*05b0*/  SYNCS.EXCH.64 URZ, [UR4+0x40], UR8 ;  /* 0x0000400804ff75b2 */ /* 0x0024e20008000100 */
[----:B------:R2:W4:Y:S01]  /*05c0*/  SYNCS.EXCH.64 URZ, [UR4+0x48], UR8 ;  /* 0x0000480804ff75b2 */ /* 0x0005220008000100 */
[----:B------:R2:W1:Y:S01]  /*05d0*/  SYNCS.EXCH.64 URZ, [UR4+0x50], UR6 ;  /* 0x0000500604ff75b2 */ /* 0x0004620008000100 */
[----:B------:R2:W1:Y:S02]  /*05e0*/  SYNCS.EXCH.64 URZ, [UR4+0x58], UR6 ;  /* 0x0000580604ff75b2 */ /* 0x0004640008000100 */
[----:B--2---:R-:W-:Y:S01]  /*05f0*/  NOP ;  /* 0x0000000000007918 */ /* 0x004fe20000000000 */
.L_x_3:
[----:B------:R-:W-:Y:S01]  /*0600*/  NOP ;  /* 0x0000000000007918 */ /* 0x000fe20000000000 */
[----:B-1-34-:R-:W-:Y:S08]  /*0610*/  BAR.SYNC.DEFER_BLOCKING 0x0 ;  /* 0x0000000000007b1d */ /* 0x01aff00000010000 */
[----:B------:R-:W-:Y:S01]  /*0620*/  BAR.SYNC.DEFER_BLOCKING 0x1, 0xe0 ;  /* 0x0043800000007b1d */ /* 0x000fe20000010000 */
[----:B------:R-:W-:-:S05]  /*0630*/  ISETP.NE.AND P0, PT, R82, 0x6, PT ;  /* 0x000000065200780c */ /* 0x000fca0003f05270 */
[----:B------:R-:W1:Y:S08]  /*0640*/  LDCU.64 UR76, c[0x0][0x358] ;  /* 0x00006b00ff4c77ac */ /* 0x000e700008000a00 */
[----:B------:R-:W-:Y:S05]  /*0650*/  @P0 BRA `(.L_x_4) ;  /* 0x00000008007c0947 */ /* 0x000fea0003800000 */
[----:B------:R-:W-:Y:S01]  /*0660*/  LOP3.LUT R0, R66, 0x1f, RZ, 0xc0, !PT ;  /* 0x0000001f42007812 */ /* 0x000fe200078ec0ff */
[----:B------:R-:W-:Y:S01]  /*0670*/  IMAD.MOV.U32 R18, RZ, RZ, 0x7fffffff ;  /* 0x7fffffffff127424 */ /* 0x000fe200078e00ff */
[----:B------:R-:W2:Y:S01]  /*0680*/  S2UR UR16, SR_CTAID.Z ;  /* 0x00000000001079c3 */ /* 0x000ea20000002700 */
[----:B------:R-:W2:Y:S01]  /*0690*/  LDCU.64 UR6, c[0x0][0x760] ;  /* 0x0000ec00ff0677ac */ /* 0x000ea20008000a00 */
[C---:B------:R-:W-:Y:S01]  /*06a0*/  ISETP.GT.U32.AND P0, PT, R0.reuse, 0x7, PT ;  /* 0x000000070000780c */ /* 0x040fe20003f04070 */
[----:B------:R-:W3:Y:S01]  /*06b0*/  LDCU.U8 UR15, c[0x0][0x768] ;  /* 0x0000ed00ff0f77ac */ /* 0x000ee20008000000 */
[----:B------:R-:W4:Y:S01]  /*06c0*/  LDCU.U8 UR14, c[0x0][0x769] ;  /* 0x0000ed20ff0e77ac */ /* 0x000f220008000000 */
[----:B------:R-:W5:Y:S10]  /*06d0*/  LDCU.64 UR12, c[0x0][0x778] ;  /* 0x0000ef00ff0c77ac */ /* 0x000f740008000a00 */
[----:B------:R-:W1:Y:S01]  /*06e0*/  @!P0 LDC.64 R2, c[0x0][0x748] ;  /* 0x0001d200ff028b82 */ /* 0x000e620000000a00 */
[----:B------:R-:W1:Y:S01]  /*06f0*/  LDCU.U8 UR11, c[0x0][0x780] ;  /* 0x0000f000ff0b77ac */ /* 0x000e620008000000 */
[----:B------:R-:W1:Y:S01]  /*0700*/  LDCU.U8 UR10, c[0x0][0x781] ;  /* 0x0000f020ff0a77ac */ /* 0x000e620008000000 */
[----:B------:R-:W1:Y:S01]  /*0710*/  LDCU UR8, c[0x0][0x770] ;  /* 0x0000ee00ff0877ac */ /* 0x000e620008000800 */
[----:B------:R-:W1:Y:S02]  /*0720*/  LDCU.U8 UR9, c[0x0][0x774] ;  /* 0x0000ee80ff0977ac */ /* 0x000e640008000000 */
[----:B-1----:R-:W-:-:S05]  /*0730*/  @!P0 IMAD.WIDE.U32 R2, R0, 0x4, R2 ;  /* 0x0000000400028825 */ /* 0x002fca00078e0002 */
[----:B------:R-:W5:Y:S01]  /*0740*/  @!P0 LDG.E R18, desc[UR76][R2.64] ;  /* 0x0000004c02128981 */ /* 0x000f62000c1e1900 */
[----:B--2---:R-:W-:Y:S01]  /*0750*/  UIMAD.WIDE.U32 UR4, UR16, UR7, URZ ;  /* 0x00000007100472a5 */ /* 0x004fe2000f8e00ff */
[----:B------:R-:W-:Y:S01]  /*0760*/  HFMA2 R0, -RZ, RZ, 0, 5.9604644775390625e-08 ;  /* 0x00000001ff007431 */ /* 0x000fe200000001ff */
[----:B------:R-:W-:Y:S01]  /*0770*/  UISETP.GT.U32.AND UP0, UPT, UR16, 0x1ff, UPT ;  /* 0x000001ff1000788c */ /* 0x000fe2000bf04070 */
[----:B------:R-:W-:Y:S01]  /*0780*/  IMAD.MOV.U32 R10, RZ, RZ, RZ ;  /* 0x000000ffff0a7224 */ /* 0x000fe200078e00ff */
[----:B------:R-:W-:-:S04]  /*0790*/  UIADD3 UR4, UPT, UPT, -UR5, UR16, URZ ;  /* 0x0000001005047290 */ /* 0x000fc8000fffe1ff */
[----:B---3--:R-:W-:-:S04]  /*07a0*/  USHF.R.U32.HI UR4, URZ, UR15, UR4 ;  /* 0x0000000fff047299 */ /* 0x008fc80008011604 */
[----:B------:R-:W-:-:S04]  /*07b0*/  UIADD3 UR4, UPT, UPT, UR5, UR4, URZ ;  /* 0x0000000405047290 */ /* 0x000fc8000fffe0ff */
[----:B----4-:R-:W-:-:S04]  /*07c0*/  USHF.R.U32.HI UR4, URZ, UR14, UR4 ;  /* 0x0000000eff047299 */ /* 0x010fc80008011604 */
[----:B------:R-:W-:-:S04]  /*07d0*/  UIADD3 UR4, UPT, UPT, -UR4, URZ, URZ ;  /* 0x000000ff04047290 */ /* 0x000fc8000fffe1ff */
[----:B------:R-:W-:-:S04]  /*07e0*/  UIMAD UR7, UR4, UR6, UR16 ;  /* 0x00000006040772a4 */ /* 0x000fc8000f8e0210 */
[----:B-----5:R-:W-:Y:S01]  /*07f0*/  UIMAD.WIDE.U32 UR4, UR7, UR13, URZ ;  /* 0x0000000d070472a5 */ /* 0x020fe2000f8e00ff */
[----:B------:R-:W1:Y:S03]  /*0800*/  LDCU UR13, c[0x0][0x76c] ;  /* 0x0000ed80ff0d77ac */ /* 0x000e660008000800 */
[----:B------:R-:W-:-:S04]  /*0810*/  UIADD3 UR4, UPT, UPT, UR7, -UR5, URZ ;  /* 0x8000000507047290 */ /* 0x000fc8000fffe0ff */
[----:B------:R-:W-:-:S04]  /*0820*/  USHF.R.U32.HI UR4, URZ, UR11, UR4 ;  /* 0x0000000bff047299 */ /* 0x000fc80008011604 */
[----:B------:R-:W-:-:S04]  /*0830*/  UIADD3 UR4, UPT, UPT, UR5, UR4, URZ ;  /* 0x0000000405047290 */ /* 0x000fc8000fffe0ff */
[----:B------:R-:W-:-:S04]  /*0840*/  USHF.R.U32.HI UR6, URZ, UR10, UR4 ;  /* 0x0000000aff067299 */ /* 0x000fc80008011604 */
[----:B------:R-:W-:Y:S01]  /*0850*/  UIMAD.WIDE.U32 UR4, UR6, UR8, URZ ;  /* 0x00000008060472a5 */ /* 0x000fe2000f8e00ff */
[----:B------:R-:W2:Y:S03]  /*0860*/  LDCU.U8 UR8, c[0x0][0x775] ;  /* 0x0000eea0ff0877ac */ /* 0x000ea60008000000 */
[----:B------:R-:W-:-:S04]  /*0870*/  UIADD3 UR4, UPT, UPT, UR6, -UR5, URZ ;  /* 0x8000000506047290 */ /* 0x000fc8000fffe0ff */
[----:B------:R-:W-:-:S04]  /*0880*/  USHF.R.U32.HI UR4, URZ, UR9, UR4 ;  /* 0x00000009ff047299 */ /* 0x000fc80008011604 */
[----:B------:R-:W-:Y:S02]  /*0890*/  UIADD3 UR4, UPT, UPT, UR5, UR4, URZ ;  /* 0x0000000405047290 */ /* 0x000fe4000fffe0ff */
[----:B------:R-:W-:Y:S02]  /*08a0*/  UIADD3 UR5, UPT, UPT, -UR6, URZ, URZ ;  /* 0x000000ff06057290 */ /* 0x000fe4000fffe1ff */
[----:B--2---:R-:W-:Y:S02]  /*08b0*/  USHF.R.U32.HI UR4, URZ, UR8, UR4 ;  /* 0x00000008ff047299 */ /* 0x004fe40008011604 */
[----:B------:R-:W-:Y:S02]  /*08c0*/  UIMAD UR5, UR5, UR12, UR7 ;  /* 0x0000000c050572a4 */ /* 0x000fe4000f8e0207 */
[----:B------:R-:W-:-:S04]  /*08d0*/  UIADD3 UR4, UPT, UPT, -UR4, URZ, URZ ;  /* 0x000000ff04047290 */ /* 0x000fc8000fffe1ff */
[----:B-1----:R-:W-:Y:S01]  /*08e0*/  UIMAD UR4, UR4, UR13, UR6 ;  /* 0x0000000d040472a4 */ /* 0x002fe2000f8e0206 */
[----:B------:R-:W-:-:S05]  /*08f0*/  MOV R5, UR5 ;  /* 0x0000000500057c02 */ /* 0x000fca0008000f00 */
[----:B------:R-:W-:Y:S01]  /*0900*/  IMAD.U32 R4, RZ, RZ, UR4 ;  /* 0x00000004ff047e24 */ /* 0x000fe2000f8e00ff */
[----:B------:R1:W2:Y:S01]  /*0910*/  SHFL.IDX PT, R2, R18, 0x7, 0x1f ;  /* 0x00e01f0012027f89 */ /* 0x0002a200000e0000 */
[----:B------:R-:W-:Y:S05]  /*0920*/  BRA.U UP0, `(.L_x_5) ;  /* 0x0000000500547547 */ /* 0x000fea000b800000 */
[----:B--2---:R-:W-:Y:S01]  /*0930*/  SHF.R.S32.HI R17, RZ, 0x1f, R2 ;  /* 0x0000001fff117819 */ /* 0x004fe20000011402 */
[----:B------:R-:W2:Y:S01]  /*0940*/  LDC R0, c[0x0][0x374] ;  /* 0x0000dd00ff007b82 */ /* 0x000ea20000000800 */
[----:B------:R-:W-:Y:S01]  /*0950*/  IMAD.U32 R19, RZ, RZ, UR16 ;  /* 0x00000010ff137e24 */ /* 0x000fe2000f8e00ff */
[----:B------:R-:W-:Y:S01]  /*0960*/  MOV R10, RZ ;  /* 0x000000ff000a7202 */ /* 0x000fe20000000f00 */
[----:B------:R-:W-:Y:S01]  /*0970*/  IMAD.MOV.U32 R6, RZ, RZ, -0x1 ;  /* 0xffffffffff067424 */ /* 0x000fe200078e00ff */
[----:B------:R-:W-:Y:S02]  /*0980*/  LEA.HI R17, R17, R2, RZ, 0x7 ;  /* 0x0000000211117211 */ /* 0x000fe400078f38ff */
[----:B------:R-:W-:Y:S02]  /*0990*/  MOV R15, RZ ;  /* 0x000000ff000f7202 */ /* 0x000fe40000000f00 */
[----:B------:R-:W2:Y:S01]  /*09a0*/  LDC R7, c[0x0][0x370] ;  /* 0x0000dc00ff077b82 */ /* 0x000ea20000000800 */
[----:B------:R-:W-:-:S04]  /*09b0*/  LOP3.LUT R3, R17, 0xffffff80, RZ, 0xc0, !PT ;  /* 0xffffff8011037812 */ /* 0x000fc800078ec0ff */
[----:B------:R-:W-:-:S03]  /*09c0*/  ISETP.NE.AND P0, PT, R2, R3, PT ;  /* 0x000000030200720c */ /* 0x000fc60003f05270 */
[----:B------:R-:W3:Y:S01]  /*09d0*/  LDC R16, c[0x0][0x378] ;  /* 0x0000de00ff107b82 */ /* 0x000ee20000000800 */
[----:B------:R-:W-:-:S07]  /*09e0*/  ISETP.LT.AND P0, PT, R2, RZ, P0 ;  /* 0x000000ff0200720c */ /* 0x000fce0000701270 */
[----:B------:R-:W4:Y:S08]  /*09f0*/  LDC R12, c[0x0][0x770] ;  /* 0x0001dc00ff0c7b82 */ /* 0x000f300000000800 */
[----:B------:R-:W1:Y:S01]  /*0a00*/  LDC R11, c[0x0][0x76c] ;  /* 0x0001db00ff0b7b82 */ /* 0x000e620000000800 */
[----:B--2---:R-:W-:Y:S01]  /*0a10*/  IMAD R7, R0, R7, RZ ;  /* 0x0000000700077224 */ /* 0x004fe200078e02ff */
[----:B------:R-:W-:-:S02]  /*0a20*/  SHF.R.S32.HI R0, RZ, 0x7, R17 ;  /* 0x00000007ff007819 */ /* 0x000fc40000011411 */
[----:B------:R-:W-:-:S03]  /*0a30*/  LEA.HI.SX32 R17, R17, 0xffffffff, 0x19 ;  /* 0xffffffff11117811 */ /* 0x000fc600078fcaff */
[----:B------:R-:W-:Y:S01]  /*0a40*/  @!P0 IMAD.MOV R17, RZ, RZ, R0 ;  /* 0x000000ffff118224 */ /* 0x000fe200078e0200 */
[----:B------:R-:W2:Y:S01]  /*0a50*/  LDC.64 R8, c[0x0][0x760] ;  /* 0x0001d800ff087b82 */ /* 0x000ea20000000a00 */
[----:B---3--:R-:W-:Y:S02]  /*0a60*/  IMAD R16, R7, R16, RZ ;  /* 0x0000001007107224 */ /* 0x008fe400078e02ff */
[----:B------:R-:W-:-:S05]  /*0a70*/  IMAD.MOV.U32 R0, RZ, RZ, 0x1 ;  /* 0x00000001ff007424 */ /* 0x000fca00078e00ff */
[----:B------:R-:W3:Y:S02]  /*0a80*/  LDC.64 R2, c[0x0][0x778] ;  /* 0x0001de00ff027b82 */ /* 0x000ee40000000a00 */
.L_x_10:
[----:B------:R-:W-:-:S13]  /*0a90*/  ISETP.GE.AND P0, PT, R4, R17, PT ;  /* 0x000000110400720c */ /* 0x000fda0003f06270 */
[----:B------:R-:W-:Y:S05]  /*0aa0*/  @P0 BRA `(.L_x_6) ;  /* 0x0000000000940947 */ /* 0x000fea0003800000 */
[----:B------:R-:W-:-:S04]  /*0ab0*/  SHF.L.U32 R7, R4, 0x7, RZ ;  /* 0x0000000704077819 */ /* 0x000fc800000006ff */
[----:B------:R-:W-:-:S13]  /*0ac0*/  ISETP.GE.AND P0, PT, R7, R15, PT ;  /* 0x0000000f0700720c */ /* 0x000fda0003f06270 */
[----:B------:R-:W-:Y:S05]  /*0ad0*/  @!P0 BRA `(.L_x_7) ;  /* 0x0000000000388947 */ /* 0x000fea0003800000 */
[----:B------:R-:W-:Y:S01]  /*0ae0*/  VIADD R13, R6, 0x1 ;  /* 0x00000001060d7836 */ /* 0x000fe20000000000 */
[----:B------:R-:W-:-:S04]  /*0af0*/  MOV R6, 0xffffffff ;  /* 0xffffffff00067802 */ /* 0x000fc80000000f00 */
[----:B------:R-:W-:-:S13]  /*0b00*/  ISETP.GT.U32.AND P0, PT, R13, 0x1f, PT ;  /* 0x0000001f0d00780c */ /* 0x000fda0003f04070 */
[----:B------:R-:W-:Y:S05]  /*0b10*/  @P0 BRA `(.L_x_8) ;  /* 0x0000000000240947 */ /* 0x000fea0003800000 */
[----:B------:R-:W-:Y:S01]  /*0b20*/  ISETP.GT.AND P0, PT, R18, R7, PT ;  /* 0x000000071200720c */ /* 0x000fe20003f04270 */
[----:B------:R-:W-:-:S05]  /*0b30*/  IMAD.MOV.U32 R6, RZ, RZ, -0x1 ;  /* 0xffffffffff067424 */ /* 0x000fca00078e00ff */
[----:B------:R-:W-:-:S07]  /*0b40*/  SHF.L.U32 R6, R6, R13, RZ ;  /* 0x0000000d06067219 */ /* 0x000fce00000006ff */
[----:B------:R-:W-:-:S04]  /*0b50*/  VOTE.ANY R7, PT, P0 ;  /* 0x0000000000077806 */ /* 0x000fc800000e0100 */
[----:B------:R-:W-:-:S05]  /*0b60*/  LOP3.LUT P0, R7, R7, RZ, R6, 0xa0, !PT ;  /* 0x000000ff07077212 */ /* 0x000fca000780a006 */
[----:B------:R-:W-:-:S05]  /*0b70*/  VIADD R6, R7, 0xffffffff ;  /* 0xffffffff07067836 */ /* 0x000fca0000000000 */
[----:B------:R-:W-:-:S04]  /*0b80*/  LOP3.LUT R7, R7, R6, RZ, 0xc, !PT ;  /* 0x0000000607077212 */ /* 0x000fc800078e0cff */
[----:B------:R-:W5:Y:S02]  /*0b90*/  POPC R6, R7 ;  /* 0x0000000700067309 */ /* 0x000f640000000000 */
[----:B-----5:R-:W-:-:S07]  /*0ba0*/  SEL R6, R6, 0xffffffff, P0 ;  /* 0xffffffff06067807 */ /* 0x020fce0000000000 */
.L_x_8:
[----:B------:R4:W3:Y:S02]  /*0bb0*/  SHFL.IDX PT, R15, R18, R6, 0x1f ;  /* 0x00001f06120f7589 */ /* 0x0008e400000e0000 */
.L_x_7:
[----:B------:R-:W5:Y:S01]  /*0bc0*/  S2R R13, SR_CgaCtaId ;  /* 0x00000000000d7919 */ /* 0x000f620000008800 */
[----:B------:R-:W-:Y:S01]  /*0bd0*/  MOV R14, 0x400 ;  /* 0x00000400000e7802 */ /* 0x000fe20000000f00 */
[----:B------:R-:W-:-:S03]  /*0be0*/  IMAD.U32 R21, R0, -0x80000000, RZ ;  /* 0x8000000000157824 */ /* 0x000fc600078e00ff */
[----:B-----5:R-:W-:-:S05]  /*0bf0*/  LEA R13, R13, R14, 0x18 ;  /* 0x0000000e0d0d7211 */ /* 0x020fca00078ec0ff */
[----:B------:R-:W-:-:S04]  /*0c00*/  IMAD R14, R10, 0x8, R13 ;  /* 0x000000080a0e7824 */ /* 0x000fc800078e020d */
[----:B------:R-:W5:Y:S02]  /*0c10*/  SYNCS.PHASECHK.TRANS64.TRYWAIT P0, [R14+URZ+0x50], R21 ;  /* 0x000050150e0075a7 */ /* 0x000f6400080011ff */
[----:B-----5:R-:W-:Y:S05]  /*0c20*/  @!P0 BRA `(.L_x_9) ;  /* 0x0000004000948947 */ /* 0x020fea0003800000 */
.L_x_59:
[----:B------:R-:W-:Y:S01]  /*0c30*/  ELECT P0, URZ, PT ;  /* 0x0000000000ff782f */ /* 0x000fe20003800000 */
[----:B------:R-:W-:-:S12]  /*0c40*/  IMAD.MOV.U32 R7, RZ, RZ, 0x1 ;  /* 0x00000001ff077424 */ /* 0x000fd800078e00ff */
[C---:B------:R-:W-:Y:S02]  /*0c50*/  @P0 IMAD R13, R10.reuse, 0x10, R13 ;  /* 0x000000100a0d0824 */ /* 0x040fe400078e020d */
[----:B------:R-:W-:-:S03]  /*0c60*/  VIADD R10, R10, 0x1 ;  /* 0x000000010a0a7836 */ /* 0x000fc60000000000 */
[----:B------:R4:W-:Y:S02]  /*0c70*/  @P0 STS.128 [R13+0x2d410], R4 ;  /* 0x02d410040d000388 */ /* 0x0009e40000000c00 */
[----:B------:R-:W-:Y:S01]  /*0c80*/  ISETP.NE.AND P0, PT, R10, 0x2, PT ;  /* 0x000000020a00780c */ /* 0x000fe20003f05270 */
[----:B------:R5:W-:Y:S06]  /*0c90*/  MEMBAR.ALL.CTA ;  /* 0x0000000000007992 */ /* 0x000bec0000008000 */
[----:B-----5:R-:W5:Y:S01]  /*0ca0*/  FENCE.VIEW.ASYNC.S ;  /* 0x00000000000073c6 */ /* 0x020f620000000000 */
[----:B----4-:R-:W-:-:S02]  /*0cb0*/  SEL R21, RZ, 0x1, P0 ;  /* 0x00000001ff157807 */ /* 0x010fc40000000000 */
[----:B------:R-:W-:Y:S02]  /*0cc0*/  SEL R10, R10, RZ, P0 ;  /* 0x000000ff0a0a7207 */ /* 0x000fe40000000000 */
[----:B------:R-:W-:Y:S01]  /*0cd0*/  LOP3.LUT R0, R0, R21, RZ, 0x3c, !PT ;  /* 0x0000001500007212 */ /* 0x000fe200078e3cff */
[----:B-----5:R-:W-:Y:S06]  /*0ce0*/  BAR.SYNC.DEFER_BLOCKING 0x4, 0x20 ;  /* 0x0100800000007b1d */ /* 0x020fec0000010000 */
[----:B------:R4:W-:Y:S02]  /*0cf0*/  SYNCS.ARRIVE.TRANS64.ART0 RZ, [R14+URZ+0x40], R7 ;  /* 0x000040070eff79a7 */ /* 0x0009e400085000ff */
.L_x_6:
[----:B------:R-:W-:-:S04]  /*0d00*/  IMAD.IADD R19, R16, 0x1, R19 ;  /* 0x0000000110137824 */ /* 0x000fc800078e0213 */
[C---:B--2---:R-:W-:Y:S01]  /*0d10*/  IMAD.HI.U32 R5, R19.reuse, R9, RZ ;  /* 0x0000000913057227 */ /* 0x044fe200078e00ff */
[----:B------:R-:W-:-:S03]  /*0d20*/  ISETP.GE.AND P0, PT, R19, 0x200, PT ;  /* 0x000002001300780c */ /* 0x000fc60003f06270 */
[----:B------:R-:W-:-:S05]  /*0d30*/  IMAD.IADD R4, R19, 0x1, -R5 ;  /* 0x0000000113047824 */ /* 0x000fca00078e0a05 */
[----:B------:R-:W-:-:S04]  /*0d40*/  SHF.R.U32.HI R4, RZ, UR15, R4 ;  /* 0x0000000fff047c19 */ /* 0x000fc80008011604 */
[----:B------:R-:W-:-:S04]  /*0d50*/  IADD3 R4, PT, PT, R5, R4, RZ ;  /* 0x0000000405047210 */ /* 0x000fc80007ffe0ff */
[----:B----4-:R-:W-:-:S05]  /*0d60*/  SHF.R.U32.HI R14, RZ, UR14, R4 ;  /* 0x0000000eff0e7c19 */ /* 0x010fca0008011604 */
[----:B------:R-:W-:-:S04]  /*0d70*/  IMAD.MOV R14, RZ, RZ, -R14 ;  /* 0x000000ffff0e7224 */ /* 0x000fc800078e0a0e */
[----:B------:R-:W-:-:S04]  /*0d80*/  IMAD R14, R8, R14, R19 ;  /* 0x0000000e080e7224 */ /* 0x000fc800078e0213 */
[----:B---3--:R-:W-:-:S05]  /*0d90*/  IMAD.HI.U32 R5, R14, R3, RZ ;  /* 0x000000030e057227 */ /* 0x008fca00078e00ff */
[----:B------:R-:W-:-:S04]  /*0da0*/  IADD3 R4, PT, PT, R14, -R5, RZ ;  /* 0x800000050e047210 */ /* 0x000fc80007ffe0ff */
[----:B------:R-:W-:-:S05]  /*0db0*/  SHF.R.U32.HI R4, RZ, UR11, R4 ;  /* 0x0000000bff047c19 */ /* 0x000fca0008011604 */
[----:B------:R-:W-:-:S05]  /*0dc0*/  IMAD.IADD R4, R5, 0x1, R4 ;  /* 0x0000000105047824 */ /* 0x000fca00078e0204 */
[----:B------:R-:W-:-:S05]  /*0dd0*/  SHF.R.U32.HI R7, RZ, UR10, R4 ;  /* 0x0000000aff077c19 */ /* 0x000fca0008011604 */
[----:B------:R-:W-:-:S05]  /*0de0*/  IMAD.HI.U32 R5, R7, R12, RZ ;  /* 0x0000000c07057227 */ /* 0x000fca00078e00ff */
[----:B------:R-:W-:-:S04]  /*0df0*/  IADD3 R4, PT, PT, R7, -R5, RZ ;  /* 0x8000000507047210 */ /* 0x000fc80007ffe0ff */
[----:B------:R-:W-:-:S05]  /*0e00*/  SHF.R.U32.HI R4, RZ, UR9, R4 ;  /* 0x00000009ff047c19 */ /* 0x000fca0008011604 */
[----:B------:R-:W-:Y:S01]  /*0e10*/  IMAD.IADD R4, R5, 0x1, R4 ;  /* 0x0000000105047824 */ /* 0x000fe200078e0204 */
[----:B------:R-:W-:-:S04]  /*0e20*/  IADD3 R5, PT, PT, -R7, RZ, RZ ;  /* 0x000000ff07057210 */ /* 0x000fc80007ffe1ff */
[----:B------:R-:W-:Y:S01]  /*0e30*/  SHF.R.U32.HI R4, RZ, UR8, R4 ;  /* 0x00000008ff047c19 */ /* 0x000fe20008011604 */
[----:B------:R-:W-:-:S03]  /*0e40*/  IMAD R5, R2, R5, R14 ;  /* 0x0000000502057224 */ /* 0x000fc600078e020e */
[----:B------:R-:W-:-:S05]  /*0e50*/  IADD3 R4, PT, PT, -R4, RZ, RZ ;  /* 0x000000ff04047210 */ /* 0x000fca0007ffe1ff */
[----:B-1----:R-:W-:Y:S01]  /*0e60*/  IMAD R4, R11, R4, R7 ;  /* 0x000000040b047224 */ /* 0x002fe200078e0207 */
[----:B------:R-:W-:Y:S06]  /*0e70*/  @!P0 BRA `(.L_x_10) ;  /* 0xfffffffc00048947 */ /* 0x000fec000383ffff */
.L_x_5:
[----:B------:R-:W3:Y:S01]  /*0e80*/  S2R R3, SR_CgaCtaId ;  /* 0x0000000000037919 */ /* 0x000ee20000008800 */
[----:B--2---:R-:W-:Y:S01]  /*0e90*/  MOV R2, 0x400 ;  /* 0x0000040000027802 */ /* 0x004fe20000000f00 */
[----:B------:R-:W-:Y:S01]  /*0ea0*/  IMAD.U32 R6, R0, -0x80000000, RZ ;  /* 0x8000000000067824 */ /* 0x000fe200078e00ff */
[C---:B------:R-:W-:Y:S01]  /*0eb0*/  ISETP.NE.AND P0, PT, R10.reuse, 0x1, PT ;  /* 0x000000010a00780c */ /* 0x040fe20003f05270 */
[----:B------:R-:W-:-:S05]  /*0ec0*/  VIADD R8, R10, 0x2 ;  /* 0x000000020a087836 */ /* 0x000fca0000000000 */
[----:B------:R-:W-:Y:S02]  /*0ed0*/  SEL R8, R8, 0x1, P0 ;  /* 0x0000000108087807 */ /* 0x000fe40000000000 */
[----:B---3--:R-:W-:-:S05]  /*0ee0*/  LEA R3, R3, R2, 0x18 ;  /* 0x0000000203037211 */ /* 0x008fca00078ec0ff */
[----:B------:R-:W-:-:S04]  /*0ef0*/  IMAD R2, R10, 0x8, R3 ;  /* 0x000000080a027824 */ /* 0x000fc800078e0203 */
[----:B------:R-:W2:Y:S02]  /*0f00*/  SYNCS.PHASECHK.TRANS64.TRYWAIT P1, [R2+URZ+0x50], R6 ;  /* 0x00005006020075a7 */ /* 0x000ea400080211ff */
[----:B--2---:R-:W-:Y:S05]  /*0f10*/  @!P1 BRA `(.L_x_11) ;  /* 0x0000003c00f09947 */ /* 0x004fea0003800000 */
.L_x_61:
[----:B------:R-:W-:Y:S02]  /*0f20*/  ELECT P2, URZ, PT ;  /* 0x0000000000ff782f */ /* 0x000fe40003840000 */
[----:B------:R-:W-:Y:S01]  /*0f30*/  ISETP.NE.AND P0, PT, R8, 0x2, PT ;  /* 0x000000020800780c */ /* 0x000fe20003f05270 */
[----:B--2---:R-:W-:-:S03]  /*0f40*/  IMAD.MOV.U32 R7, RZ, RZ, RZ ;  /* 0x000000ffff077224 */ /* 0x004fc600078e00ff */
[----:B------:R-:W-:Y:S02]  /*0f50*/  ISETP.EQ.XOR P1, PT, R10, 0x1, !P0 ;  /* 0x000000010a00780c */ /* 0x000fe40004722a70 */
[----:B------:R-:W-:Y:S02]  /*0f60*/  SEL R8, R8, RZ, P0 ;  /* 0x000000ff08087207 */ /* 0x000fe40000000000 */
[----:B------:R-:W-:-:S03]  /*0f70*/  SEL R9, RZ, 0x1, !P1 ;  /* 0x00000001ff097807 */ /* 0x000fc60004800000 */
[--C-:B------:R-:W-:Y:S01]  /*0f80*/  IMAD R8, R8, 0x8, R3.reuse ;  /* 0x0000000808087824 */ /* 0x100fe200078e0203 */
[----:B------:R-:W-:Y:S01]  /*0f90*/  LOP3.LUT R9, R0, R9, RZ, 0x3c, !PT ;  /* 0x0000000900097212 */ /* 0x000fe200078e3cff */
[----:B------:R-:W-:Y:S02]  /*0fa0*/  @P2 IMAD R10, R10, 0x10, R3 ;  /* 0x000000100a0a2824 */ /* 0x000fe400078e0203 */
[----:B------:R-:W-:Y:S02]  /*0fb0*/  @P2 IMAD.MOV.U32 R6, RZ, RZ, -0x1 ;  /* 0xffffffffff062424 */ /* 0x000fe400078e00ff */
[----:B------:R-:W-:Y:S02]  /*0fc0*/  IMAD.MOV.U32 R3, RZ, RZ, 0x1 ;  /* 0x00000001ff037424 */ /* 0x000fe400078e00ff */
[----:B------:R-:W-:Y:S01]  /*0fd0*/  IMAD.U32 R12, R9, -0x80000000, RZ ;  /* 0x80000000090c7824 */ /* 0x000fe200078e00ff */
[----:B------:R2:W-:Y:S01]  /*0fe0*/  @P2 STS.128 [R10+0x2d410], R4 ;  /* 0x02d410040a002388 */ /* 0x0005e20000000c00 */
[----:B------:R3:W-:Y:S06]  /*0ff0*/  MEMBAR.ALL.CTA ;  /* 0x0000000000007992 */ /* 0x0007ec0000008000 */
[----:B---3--:R-:W3:Y:S02]  /*1000*/  FENCE.VIEW.ASYNC.S ;  /* 0x00000000000073c6 */ /* 0x008ee40000000000 */
[----:B---3--:R-:W-:Y:S06]  /*1010*/  BAR.SYNC.DEFER_BLOCKING 0x4, 0x20 ;  /* 0x0100800000007b1d */ /* 0x008fec0000010000 */
[----:B------:R2:W-:Y:S01]  /*1020*/  SYNCS.ARRIVE.TRANS64.ART0 RZ, [R2+URZ+0x40], R3 ;  /* 0x0000400302ff79a7 */ /* 0x0005e200085000ff */
[----:B------:R-:W3:Y:S02]  /*1030*/  SYNCS.PHASECHK.TRANS64.TRYWAIT P0, [R8+URZ+0x50], R12 ;  /* 0x0000500c080075a7 */ /* 0x000ee400080011ff */
[----:B--23--:R-:W-:Y:S05]  /*1040*/  @!P0 BRA `(.L_x_12) ;  /* 0x0000003c00bc8947 */ /* 0x00cfea0003800000 */
.L_x_4:
[----:B------:R-:W-:-:S13]  /*1050*/  ISETP.NE.AND P0, PT, R82, 0x5, PT ;  /* 0x000000055200780c */ /* 0x000fda0003f05270 */
[----:B------:R-:W-:Y:S05]  /*1060*/  @P0 BRA `(.L_x_13) ;  /* 0x0000000400e80947 */ /* 0x000fea0003800000 */
[----:B------:R-:W3:Y:S01]  /*1070*/  S2UR UR4, SR_CgaCtaId ;  /* 0x00000000000479c3 */ /* 0x000ee20000008800 */
[----:B------:R-:W-:Y:S02]  /*1080*/  UMOV UR6, 0x400 ;  /* 0x0000040000067882 */ /* 0x000fe40000000000 */
[----:B---3--:R-:W-:-:S09]  /*1090*/  ULEA UR6, UR4, UR6, 0x18 ;  /* 0x0000000604067291 */ /* 0x008fd2000f8ec0ff */
[----:B------:R-:W3:Y:S02]  /*10a0*/  SYNCS.PHASECHK.TRANS64.TRYWAIT P0, [UR6+0x40], RZ ;  /* 0x000040ffff0075a7 */ /* 0x000ee40008001106 */
[----:B---3--:R-:W-:Y:S05]  /*10b0*/  @!P0 BRA `(.L_x_14) ;  /* 0x0000003c00b88947 */ /* 0x008fea0003800000 */
.L_x_64:
[----:B------:R-:W4:Y:S01]  /*10c0*/  LDS.128 R4, [UR6+0x2d410] ;  /* 0x02d41006ff047984 */ /* 0x000f220008000c00 */
[----:B---3--:R-:W-:Y:S01]  /*10d0*/  HFMA2 R0, -RZ, RZ, 0, 5.9604644775390625e-08 ;  /* 0x00000001ff007431 */ /* 0x008fe200000001ff */
[----:B------:R-:W-:Y:S01]  /*10e0*/  UMOV UR7, 0x1 ;  /* 0x0000000100077882 */ /* 0x000fe20000000000 */
[----:B------:R-:W-:Y:S01]  /*10f0*/  UMOV UR4, URZ ;  /* 0x000000ff00047c82 */ /* 0x000fe20008000000 */
[----:B------:R3:W-:Y:S06]  /*1100*/  MEMBAR.ALL.CTA ;  /* 0x0000000000007992 */ /* 0x0007ec0000008000 */
[----:B---3--:R-:W3:Y:S02]  /*1110*/  FENCE.VIEW.ASYNC.S ;  /* 0x00000000000073c6 */ /* 0x008ee40000000000 */
[----:B---3--:R3:W-:Y:S01]  /*1120*/  SYNCS.ARRIVE.TRANS64.ART0 RZ, [UR6+0x50], R0 ;  /* 0x00005000ffff79a7 */ /* 0x0087e20008500006 */
[----:B----4-:R-:W-:-:S13]  /*1130*/  ISETP.NE.AND P0, PT, R7, 0x1, PT ;  /* 0x000000010700780c */ /* 0x010fda0003f05270 */
[----:B---3--:R-:W-:Y:S05]  /*1140*/  @P0 BRA `(.L_x_15) ;  /* 0x0000000400700947 */ /* 0x008fea0003800000 */
[----:B------:R-:W3:Y:S01]  /*1150*/  LDCU.64 UR4, c[0x0][0x348] ;  /* 0x00006900ff0477ac */ /* 0x000ee20008000a00 */
[----:B------:R-:W-:Y:S01]  /*1160*/  R2UR UR12, R5 ;  /* 0x00000000050c72ca */ /* 0x000fe200000e0000 */
[----:B--2---:R-:W-:Y:S01]  /*1170*/  IMAD.MOV.U32 R8, RZ, RZ, 0x1 ;  /* 0x00000001ff087424 */ /* 0x004fe200078e00ff */
[----:B------:R-:W-:Y:S01]  /*1180*/  R2UR UR20, R4 ;  /* 0x00000000041472ca */ /* 0x000fe200000e0000 */
[----:B------:R-:W-:Y:S01]  /*1190*/  IMAD.MOV.U32 R2, RZ, RZ, RZ ;  /* 0x000000ffff027224 */ /* 0x000fe200078e00ff */
[----:B------:R-:W-:Y:S01]  /*11a0*/  R2UR UR28, R6 ;  /* 0x00000000061c72ca */ /* 0x000fe200000e0000 */
[----:B------:R-:W-:Y:S01]  /*11b0*/  UMOV UR7, 0x1 ;  /* 0x0000000100077882 */ /* 0x000fe20000000000 */
[----:B------:R-:W-:Y:S01]  /*11c0*/  UMOV UR18, URZ ;  /* 0x000000ff00127c82 */ /* 0x000fe20008000000 */
[----:B------:R-:W-:Y:S01]  /*11d0*/  UMOV UR10, URZ ;  /* 0x000000ff000a7c82 */ /* 0x000fe20008000000 */
[----:B---3--:R-:W-:Y:S02]  /*11e0*/  UIADD3 UR38, UP3, UPT, UR4, 0x40, URZ ;  /* 0x0000004004267890 */ /* 0x008fe4000ff7e0ff */
[----:B------:R-:W-:-:S02]  /*11f0*/  UIADD3 UR36, UP2, UPT, UR4, 0xc0, URZ ;  /* 0x000000c004247890 */ /* 0x000fc4000ff5e0ff */
[----:B------:R-:W-:Y:S02]  /*1200*/  UIADD3 UR30, UP1, UPT, UR4, 0x140, URZ ;  /* 0x00000140041e7890 */ /* 0x000fe4000ff3e0ff */
[----:B------:R-:W-:Y:S02]  /*1210*/  UIADD3 UR22, UP0, UPT, UR4, 0x1c0, URZ ;  /* 0x000001c004167890 */ /* 0x000fe4000ff1e0ff */
[----:B------:R-:W-:Y:S02]  /*1220*/  UIADD3.X UR39, UPT, UPT, URZ, UR5, URZ, UP3, !UPT ;  /* 0x00000005ff277290 */ /* 0x000fe40009ffe4ff */
[----:B------:R-:W-:Y:S02]  /*1230*/  UIADD3.X UR37, UPT, UPT, URZ, UR5, URZ, UP2, !UPT ;  /* 0x00000005ff257290 */ /* 0x000fe400097fe4ff */
[----:B------:R-:W-:Y:S02]  /*1240*/  UIADD3.X UR31, UPT, UPT, URZ, UR5, URZ, UP1, !UPT ;  /* 0x00000005ff1f7290 */ /* 0x000fe40008ffe4ff */
[----:B------:R-:W-:Y:S01]  /*1250*/  UIADD3.X UR23, UPT, UPT, URZ, UR5, URZ, UP0, !UPT ;  /* 0x00000005ff177290 */ /* 0x000fe200087fe4ff */
[----:B------:R-:W-:-:S11]  /*1260*/  UMOV UR4, URZ ;  /* 0x000000ff00047c82 */ /* 0x000fd60008000000 */
.L_x_20:
[----:B------:R-:W-:Y:S01]  /*1270*/  USHF.L.U32 UR5, UR7, 0x1f, URZ ;  /* 0x0000001f07057899 */ /* 0x000fe200080006ff */
[----:B------:R-:W-:Y:S01]  /*1280*/  HFMA2 R3, -RZ, RZ, 0, -128 ;  /* 0x0000d800ff037431 */ /* 0x000fe200000001ff */
[----:B------:R-:W-:Y:S02]  /*1290*/  ULEA UR8, UR4, UR6, 0x3 ;  /* 0x0000000604087291 */ /* 0x000fe4000f8e18ff */
[----:B------:R-:W-:Y:S02]  /*12a0*/  USHF.L.U32 UR27, UR12, 0x8, URZ ;  /* 0x000000080c1b7899 */ /* 0x000fe400080006ff */
[----:B------:R-:W-:Y:S01]  /*12b0*/  MOV R0, UR5 ;  /* 0x0000000500007c02 */ /* 0x000fe20008000f00 */
[----:B------:R-:W-:Y:S02]  /*12c0*/  USHF.L.U32 UR35, UR20, 0x7, URZ ;  /* 0x0000000714237899 */ /* 0x000fe400080006ff */
[----:B------:R-:W-:Y:S02]  /*12d0*/  UIADD3 UR12, UPT, UPT, UR12, UR12, URZ ;  /* 0x0000000c0c0c7290 */ /* 0x000fe4000fffe0ff */
[----:B--2---:R2:W3:Y:S01]  /*12e0*/  SYNCS.PHASECHK.TRANS64.TRYWAIT P2, [UR8+0x18], R0 ;  /* 0x00001800ff0075a7 */ /* 0x0044e20008041108 */
[----:B------:R-:W-:-:S09]  /*12f0*/  UMOV UR5, URZ ;  /* 0x000000ff00057c82 */ /* 0x000fd20008000000 */
.L_x_18:
[----:B----4-:R-:W-:Y:S02]  /*1300*/  USHF.L.U32 UR9, UR4, 0xf, URZ ;  /* 0x0000000f04097899 */ /* 0x010fe400080006ff */
[----:B------:R-:W-:Y:S02]  /*1310*/  ULEA UR13, UR4, UR6, 0xc ;  /* 0x00000006040d7291 */ /* 0x000fe4000f8e60ff */
[----:B------:R-:W-:Y:S02]  /*1320*/  USHF.L.U32 UR34, UR5, 0x8, URZ ;  /* 0x0000000805227899 */ /* 0x000fe400080006ff */
[----:B------:R-:W-:Y:S02]  /*1330*/  ULEA UR33, UR4, UR6, 0x3 ;  /* 0x0000000604217291 */ /* 0x000fe4000f8e18ff */
[----:B------:R-:W-:Y:S02]  /*1340*/  USHF.L.U32 UR8, UR4, 0x10, URZ ;  /* 0x0000001004087899 */ /* 0x000fe400080006ff */
[----:B------:R-:W-:-:S02]  /*1350*/  ULEA UR16, UR4, UR6, 0xb ;  /* 0x0000000604107291 */ /* 0x000fc4000f8e58ff */
[----:B------:R-:W-:Y:S02]  /*1360*/  UIADD3 UR11, UPT, UPT, UR4, 0x1, URZ ;  /* 0x00000001040b7890 */ /* 0x000fe4000fffe0ff */
[----:B------:R-:W-:Y:S02]  /*1370*/  ULEA.HI.SX32 UR24, UR8, UR6, 0x1f ;  /* 0x0000000608187291 */ /* 0x000fe4000f8ffaff */
[----:B------:R-:W-:Y:S02]  /*1380*/  ULEA.HI.SX32 UR32, UR9, UR6, 0x1f ;  /* 0x0000000609207291 */ /* 0x000fe4000f8ffaff */
[----:B------:R-:W-:Y:S02]  /*1390*/  UIADD3 UR8, UPT, UPT, UR13, 0x2a400, URZ ;  /* 0x0002a4000d087890 */ /* 0x000fe4000fffe0ff */
[----:B------:R-:W-:Y:S02]  /*13a0*/  UISETP.GT.U32.AND UP0, UPT, UR5, 0xe, UPT ;  /* 0x0000000e0500788c */ /* 0x000fe4000bf04070 */
[----:B------:R-:W-:-:S02]  /*13b0*/  USHF.L.U32 UR19, UR5, 0x2, URZ ;  /* 0x0000000205137899 */ /* 0x000fc400080006ff */
[----:B------:R-:W-:Y:S02]  /*13c0*/  UIADD3 UR16, UPT, UPT, UR16, 0x28c00, URZ ;  /* 0x00028c0010107890 */ /* 0x000fe4000fffe0ff */
[----:B------:R-:W-:Y:S01]  /*13d0*/  UISETP.NE.AND UP1, UPT, UR11, 0x3, UPT ;  /* 0x000000030b00788c */ /* 0x000fe2000bf25270 */
[----:B------:R-:W-:Y:S01]  /*13e0*/  UMOV UR13, UR28 ;  /* 0x0000001c000d7c82 */ /* 0x000fe20008000000 */
[----:B------:R-:W-:Y:S01]  /*13f0*/  UMOV UR25, UR33 ;  /* 0x0000002100197c82 */ /* 0x000fe20008000000 */
[----:B------:R-:W-:Y:S01]  /*1400*/  UMOV UR26, UR34 ;  /* 0x00000022001a7c82 */ /* 0x000fe20008000000 */
[----:B------:R-:W-:Y:S01]  /*1410*/  UMOV UR17, UR33 ;  /* 0x0000002100117c82 */ /* 0x000fe20008000000 */
[----:B------:R-:W-:Y:S01]  /*1420*/  UMOV UR9, UR33 ;  /* 0x0000002100097c82 */ /* 0x000fe20008000000 */
[----:B--23--:R-:W-:Y:S05]  /*1430*/  @P2 BRA `(.L_x_16) ;  /* 0x0000000000102947 */ /* 0x00cfea0003800000 */
[----:B------:R-:W-:-:S06]  /*1440*/  USHF.L.U32 UR4, UR7, 0x1f, URZ ;  /* 0x0000001f07047899 */ /* 0x000fcc00080006ff */
[----:B--2---:R-:W-:-:S04]  /*1450*/  MOV R0, UR4 ;  /* 0x0000000400007c02 */ /* 0x004fc80008000f00 */
[----:B------:R-:W2:Y:S02]  /*1460*/  SYNCS.PHASECHK.TRANS64.TRYWAIT P0, [UR33+0x18], R0 ;  /* 0x00001800ff0075a7 */ /* 0x000ea40008001121 */
[----:B--2---:R-:W-:Y:S05]  /*1470*/  @!P0 BRA `(.L_x_17) ;  /* 0x0000003800e08947 */ /* 0x004fea0003800000 */
.L_x_16:
[----:B------:R-:W-:Y:S02]  /*1480*/  ELECT P1, URZ, PT ;  /* 0x0000000000ff782f */ /* 0x000fe40003820000 */
[----:B------:R-:W-:Y:S01]  /*1490*/  PLOP3.LUT P0, PT, PT, PT, UP0, 0x80, 0x8 ;  /* 0x000000000008781c */ /* 0x000fe20003f0f008 */
[----:B------:R-:W-:Y:S01]  /*14a0*/  USEL UR14, URZ, 0x1, UP1 ;  /* 0x00000001ff0e7887 */ /* 0x000fe20008800000 */
[----:B------:R-:W-:Y:S01]  /*14b0*/  PLOP3.LUT P2, PT, PT, PT, PT, 0x80, 0x8 ;  /* 0x000000000008781c */ /* 0x000fe20003f4f070 */
[----:B------:R-:W-:Y:S02]  /*14c0*/  USEL UR4, UR11, URZ, UP1 ;  /* 0x000000ff0b047287 */ /* 0x000fe40008800000 */
[----:B------:R-:W-:Y:S02]  /*14d0*/  ULOP3.LUT UR7, UR7, UR14, URZ, 0x3c, !UPT ;  /* 0x0000000e07077292 */ /* 0x000fe4000f8e3cff */
[----:B------:R-:W-:Y:S02]  /*14e0*/  UIADD3 UR32, UPT, UPT, UR32, 0x4c00, URZ ;  /* 0x00004c0020207890 */ /* 0x000fe4000fffe0ff */
[----:B------:R-:W-:-:S02]  /*14f0*/  UIADD3 UR24, UPT, UPT, UR24, 0x10c00, URZ ;  /* 0x00010c0018187890 */ /* 0x000fc4000fffe0ff */
[----:B------:R-:W-:Y:S01]  /*1500*/  @!UP0 USHF.L.U32 UR14, UR7, 0x1f, URZ ;  /* 0x0000001f070e8899 */ /* 0x000fe200080006ff */
[----:B------:R4:W-:Y:S01]  /*1510*/  @P1 SYNCS.ARRIVE.TRANS64 RZ, [UR33], R3 ;  /* 0x00000003ffff19a7 */ /* 0x0009e20008000021 */
[----:B------:R-:W-:Y:S01]  /*1520*/  @!UP0 ULEA UR15, UR4, UR6, 0x3 ;  /* 0x00000006040f8291 */ /* 0x000fe2000f8e18ff */
[----:B------:R-:W-:Y:S02]  /*1530*/  UMOV UR11, UR19 ;  /* 0x00000013000b7c82 */ /* 0x000fe40008000000 */
[----:B------:R4:W-:Y:S01]  /*1540*/  UTMALDG.2D [UR32], [UR38], desc[URZ] ;  /* 0x0000ff20260075b4 */ /* 0x0009e20008009000 */
[----:B--2---:R-:W-:Y:S01]  /*1550*/  IMAD.U32 R0, RZ, RZ, UR14 ;  /* 0x0000000eff007e24 */ /* 0x004fe2000f8e00ff */
[----:B------:R-:W-:-:S04]  /*1560*/  UIADD3 UR5, UPT, UPT, UR5, 0x1, URZ ;  /* 0x0000000105057890 */ /* 0x000fc8000fffe0ff */
[----:B------:R-:W-:Y:S01]  /*1570*/  UISETP.NE.AND UP0, UPT, UR5, 0x10, UPT ;  /* 0x000000100500788c */ /* 0x000fe2000bf05270 */
[----:B------:R4:W-:Y:S01]  /*1580*/  UTMALDG.3D [UR24], [UR36], desc[URZ] ;  /* 0x0000ff18240075b4 */ /* 0x0009e20008011000 */
[----:B------:R4:W-:Y:S01]  /*1590*/  UTMALDG.3D [UR16], [UR30], desc[URZ] ;  /* 0x0000ff101e0075b4 */ /* 0x0009e20008011000 */
[----:B------:R4:W-:Y:S01]  /*15a0*/  UTMALDG.4D [UR8], [UR22], desc[URZ] ;  /* 0x0000ff08160075b4 */ /* 0x0009e20008019000 */
[----:B------:R4:W2:Y:S05]  /*15b0*/  @!P0 SYNCS.PHASECHK.TRANS64.TRYWAIT P2, [UR15+0x18], R0 ;  /* 0x00001800ff0085a7 */ /* 0x0008aa000804110f */
[----:B------:R-:W-:Y:S05]  /*15c0*/  BRA.U UP0, `(.L_x_18) ;  /* 0xfffffffd004c7547 */ /* 0x000fea000b83ffff */
[----:B----4-:R-:W-:Y:S02]  /*15d0*/  LEA R3, R8, UR6, 0x3 ;  /* 0x0000000608037c11 */ /* 0x010fe4000f8e18ff */
[----:B------:R-:W-:-:S04]  /*15e0*/  SHF.L.U32 R4, R2, 0x1f, RZ ;  /* 0x0000001f02047819 */ /* 0x000fc800000006ff */
[----:B------:R-:W3:Y:S02]  /*15f0*/  SYNCS.PHASECHK.TRANS64.TRYWAIT P0, [R3+URZ+0x40], R4 ;  /* 0x00004004030075a7 */ /* 0x000ee400080011ff */
[----:B---3--:R-:W-:Y:S05]  /*1600*/  @!P0 BRA `(.L_x_19) ;  /* 0x00000038009c8947 */ /* 0x008fea0003800000 */
.L_x_67:
[C---:B------:R-:W-:Y:S01]  /*1610*/  LEA R4, R8.reuse, UR6, 0x4 ;  /* 0x0000000608047c11 */ /* 0x040fe2000f8e20ff */
[----:B------:R-:W-:Y:S02]  /*1620*/  VIADD R8, R8, 0x1 ;  /* 0x0000000108087836 */ /* 0x000fe40000000000 */
[----:B------:R-:W-:-:S03]  /*1630*/  IMAD.MOV.U32 R0, RZ, RZ, 0x1 ;  /* 0x00000001ff007424 */ /* 0x000fc600078e00ff */
[----:B---3--:R-:W3:Y:S01]  /*1640*/  LDS.128 R4, [R4+0x2d410] ;  /* 0x02d4100004047984 */ /* 0x008ee20000000c00 */
[C---:B------:R-:W-:Y:S01]  /*1650*/  ISETP.NE.AND P1, PT, R8.reuse, 0x2, PT ;  /* 0x000000020800780c */ /* 0x040fe20003f25270 */
[----:B------:R4:W-:Y:S06]  /*1660*/  MEMBAR.ALL.CTA ;  /* 0x0000000000007992 */ /* 0x0009ec0000008000 */
[----:B----4-:R-:W4:Y:S01]  /*1670*/  FENCE.VIEW.ASYNC.S ;  /* 0x00000000000073c6 */ /* 0x010f220000000000 */
[----:B------:R-:W-:Y:S01]  /*1680*/  SEL R8, R8, RZ, P1 ;  /* 0x000000ff08087207 */ /* 0x000fe20000800000 */
[----:B----4-:R4:W-:Y:S01]  /*1690*/  SYNCS.ARRIVE.TRANS64.ART0 RZ, [R3+URZ+0x50], R0 ;  /* 0x0000500003ff79a7 */ /* 0x0109e200085000ff */
[----:B---3--:R-:W-:-:S02]  /*16a0*/  ISETP.NE.AND P0, PT, R7, 0x1, PT ;  /* 0x000000010700780c */ /* 0x008fc40003f05270 */
[----:B------:R-:W-:Y:S02]  /*16b0*/  R2UR UR12, R5 ;  /* 0x00000000050c72ca */ /* 0x000fe400000e0000 */
[----:B------:R-:W-:Y:S02]  /*16c0*/  R2UR UR20, R4 ;  /* 0x00000000041472ca */ /* 0x000fe400000e0000 */
[----:B------:R-:W-:Y:S02]  /*16d0*/  R2UR UR28, R6 ;  /* 0x00000000061c72ca */ /* 0x000fe400000e0000 */
[----:B----4-:R-:W-:-:S04]  /*16e0*/  SEL R3, RZ, 0x1, P1 ;  /* 0x00000001ff037807 */ /* 0x010fc80000800000 */
[----:B------:R-:W-:Y:S01]  /*16f0*/  LOP3.LUT R2, R2, R3, RZ, 0x3c, !PT ;  /* 0x0000000302027212 */ /* 0x000fe200078e3cff */
[----:B------:R-:W-:Y:S08]  /*1700*/  @!P0 BRA `(.L_x_20) ;  /* 0xfffffff800d88947 */ /* 0x000ff0000383ffff */
.L_x_15:
[----:B------:R-:W-:Y:S02]  /*1710*/  UISETP.NE.AND UP0, UPT, UR4, 0x2, UPT ;  /* 0x000000020400788c */ /* 0x000fe4000bf05270 */
[----:B------:R-:W-:-:S04]  /*1720*/  UIADD3 UR5, UPT, UPT, UR4, 0x2, URZ ;  /* 0x0000000204057890 */ /* 0x000fc8000fffe0ff */
[----:B------:R-:W-:-:S04]  /*1730*/  USEL UR5, UR5, 0x1, UP0 ;  /* 0x0000000105057887 */ /* 0x000fc80008000000 */
[----:B------:R-:W-:-:S04]  /*1740*/  UISETP.NE.AND UP0, UPT, UR5, 0x3, UPT ;  /* 0x000000030500788c */ /* 0x000fc8000bf05270 */
[----:B------:R-:W-:-:S04]  /*1750*/  UISETP.EQ.XOR UP1, UPT, UR4, 0x2, !UP0 ;  /* 0x000000020400788c */ /* 0x000fc8000c722a70 */
[----:B------:R-:W-:-:S04]  /*1760*/  USEL UR4, URZ, 0x1, !UP1 ;  /* 0x00000001ff047887 */ /* 0x000fc8000c800000 */
[----:B------:R-:W-:Y:S02]  /*1770*/  ULOP3.LUT UR7, UR7, UR4, URZ, 0x3c, !UPT ;  /* 0x0000000407077292 */ /* 0x000fe4000f8e3cff */
[----:B------:R-:W-:Y:S02]  /*1780*/  USEL UR4, UR5, URZ, UP0 ;  /* 0x000000ff05047287 */ /* 0x000fe40008000000 */
[----:B------:R-:W-:Y:S02]  /*1790*/  USHF.L.U32 UR7, UR7, 0x1f, URZ ;  /* 0x0000001f07077899 */ /* 0x000fe400080006ff */
[----:B------:R-:W-:-:S04]  /*17a0*/  ULEA UR4, UR4, UR6, 0x3 ;  /* 0x0000000604047291 */ /* 0x000fc8000f8e18ff */
[----:B------:R-:W-:-:S05]  /*17b0*/  MOV R0, UR7 ;  /* 0x0000000700007c02 */ /* 0x000fca0008000f00 */
[----:B------:R-:W3:Y:S02]  /*17c0*/  SYNCS.PHASECHK.TRANS64.TRYWAIT P0, [UR4+0x18], R0 ;  /* 0x00001800ff0075a7 */ /* 0x000ee40008001104 */
[----:B---3--:R-:W-:Y:S05]  /*17d0*/  @!P0 BRA `(.L_x_21) ;  /* 0x0000003800408947 */ /* 0x008fea0003800000 */
.L_x_69:
[----:B------:R-:W-:-:S13]  /*17e0*/  ELECT P0, URZ, PT ;  /* 0x0000000000ff782f */ /* 0x000fda0003800000 */
[----:B---3--:R-:W-:-:S04]  /*17f0*/  @P0 MOV R0, 0xd800 ;  /* 0x0000d80000000802 */ /* 0x008fc80000000f00 */
[----:B------:R3:W-:Y:S03]  /*1800*/  @P0 SYNCS.ARRIVE.TRANS64 RZ, [UR4], R0 ;  /* 0x00000000ffff09a7 */ /* 0x0007e60008000004 */
.L_x_13:
[----:B------:R-:W-:-:S13]  /*1810*/  ISETP.NE.AND P0, PT, R82, 0x4, PT ;  /* 0x000000045200780c */ /* 0x000fda0003f05270 */
[----:B------:R-:W-:Y:S05]  /*1820*/  @P0 BRA `(.L_x_22) ;  /* 0x0000000c001c0947 */ /* 0x000fea0003800000 */
[----:B------:R-:W4:Y:S08]  /*1830*/  S2UR UR4, SR_CgaCtaId ;  /* 0x00000000000479c3 */ /* 0x000f300000008800 */
[----:B------:R-:W-:Y:S06]  /*1840*/  BAR.SYNC.DEFER_BLOCKING 0x3, 0xa0 ;  /* 0x00c2800000007b1d */ /* 0x000fec0000010000 */
[----:B------:R-:W-:-:S02]  /*1850*/  UMOV UR50, 0x400 ;  /* 0x0000040000327882 */ /* 0x000fc40000000000 */
[----:B----4-:R-:W-:-:S09]  /*1860*/  ULEA UR50, UR4, UR50, 0x18 ;  /* 0x0000003204327291 */ /* 0x010fd2000f8ec0ff */
[----:B---3--:R-:W3:Y:S01]  /*1870*/  LDS R0, [UR50+0x68] ;  /* 0x00006832ff007984 */ /* 0x008ee20008000800 */
[----:B------:R-:W4:Y:S02]  /*1880*/  SYNCS.PHASECHK.TRANS64.TRYWAIT P0, [UR50+0x40], RZ ;  /* 0x000040ffff0075a7 */ /* 0x000f240008001132 */
[----:B---34-:R-:W-:Y:S05]  /*1890*/  @!P0 BRA `(.L_x_23) ;  /* 0x0000003800308947 */ /* 0x018fea0003800000 */
.L_x_71:
[----:B------:R-:W4:Y:S01]  /*18a0*/  LDS R3, [UR50+0x2d41c] ;  /* 0x02d41c32ff037984 */ /* 0x000f220008000800 */
[----:B---3--:R-:W-:Y:S01]  /*18b0*/  IMAD.MOV.U32 R2, RZ, RZ, 0x1 ;  /* 0x00000001ff027424 */ /* 0x008fe200078e00ff */
[----:B------:R-:W-:Y:S01]  /*18c0*/  R2UR UR5, R0 ;  /* 0x00000000000572ca */ /* 0x000fe200000e0000 */
[----:B------:R-:W-:Y:S01]  /*18d0*/  UMOV UR73, 0x1 ;  /* 0x0000000100497882 */ /* 0x000fe20000000000 */
[----:B------:R3:W-:Y:S06]  /*18e0*/  MEMBAR.ALL.CTA ;  /* 0x0000000000007992 */ /* 0x0007ec0000008000 */
[----:B---3--:R-:W3:Y:S02]  /*18f0*/  FENCE.VIEW.ASYNC.S ;  /* 0x00000000000073c6 */ /* 0x008ee40000000000 */
[----:B---3--:R3:W-:Y:S01]  /*1900*/  SYNCS.ARRIVE.TRANS64.ART0 RZ, [UR50+0x50], R2 ;  /* 0x00005002ffff79a7 */ /* 0x0087e20008500032 */
[----:B----4-:R-:W-:-:S13]  /*1910*/  ISETP.NE.AND P0, PT, R3, 0x1, PT ;  /* 0x000000010300780c */ /* 0x010fda0003f05270 */
[----:B---3--:R-:W-:Y:S05]  /*1920*/  @P0 BRA `(.L_x_24) ;  /* 0x0000000800bc0947 */ /* 0x008fea0003800000 */
[----:B------:R-:W-:Y:S01]  /*1930*/  UIADD3 UR8, UPT, UPT, UR50, 0x2a400, URZ ;  /* 0x0002a40032087890 */ /* 0x000fe2000fffe0ff */
[----:B------:R-:W-:Y:S01]  /*1940*/  HFMA2 R5, -RZ, RZ, 0, 5.9604644775390625e-08 ;  /* 0x00000001ff057431 */ /* 0x000fe200000001ff */
[----:B------:R-:W-:Y:S01]  /*1950*/  UIADD3 UR7, UPT, UPT, UR50, 0x28c00, URZ ;  /* 0x00028c0032077890 */ /* 0x000fe2000fffe0ff */
[----:B------:R-:W-:Y:S01]  /*1960*/  MOV R4, RZ ;  /* 0x000000ff00047202 */ /* 0x000fe20000000f00 */
[----:B------:R-:W-:Y:S02]  /*1970*/  UIADD3 UR4, UPT, UPT, UR50, 0x10c00, URZ ;  /* 0x00010c0032047890 */ /* 0x000fe4000fffe0ff */
[----:B------:R-:W-:Y:S02]  /*1980*/  UIADD3 UR68, UPT, UPT, UR5, 0x1d0, URZ ;  /* 0x000001d005447890 */ /* 0x000fe4000fffe0ff */
[----:B------:R-:W-:Y:S02]  /*1990*/  UIADD3 UR66, UPT, UPT, UR5, 0x1d4, URZ ;  /* 0x000001d405427890 */ /* 0x000fe4000fffe0ff */
[----:B------:R-:W-:-:S02]  /*19a0*/  UIADD3 UR62, UPT, UPT, UR5, 0x1dc, URZ ;  /* 0x000001dc053e7890 */ /* 0x000fc4000fffe0ff */
[----:B------:R-:W-:Y:S02]  /*19b0*/  UIADD3 UR6, UPT, UPT, UR50, 0x4c00, URZ ;  /* 0x00004c0032067890 */ /* 0x000fe4000fffe0ff */
[----:B------:R-:W-:Y:S02]  /*19c0*/  UIADD3 UR64, UPT, UPT, UR5, 0x1d8, URZ ;  /* 0x000001d805407890 */ /* 0x000fe4000fffe0ff */
[----:B------:R-:W-:Y:S02]  /*19d0*/  USHF.R.U32.HI UR12, URZ, 0x4, UR8 ;  /* 0x00000004ff0c7899 */ /* 0x000fe40008011608 */
[----:B------:R-:W-:Y:S02]  /*19e0*/  USHF.R.U32.HI UR11, URZ, 0x4, UR7 ;  /* 0x00000004ff0b7899 */ /* 0x000fe40008011607 */
[----:B------:R-:W-:Y:S02]  /*19f0*/  USHF.R.U32.HI UR9, URZ, 0x4, UR4 ;  /* 0x00000004ff097899 */ /* 0x000fe40008011604 */
[----:B------:R-:W-:-:S02]  /*1a00*/  UIADD3 UR69, UPT, UPT, UR5, 0x1e0, URZ ;  /* 0x000001e005457890 */ /* 0x000fc4000fffe0ff */
[----:B------:R-:W-:Y:S02]  /*1a10*/  UIADD3 UR67, UPT, UPT, UR5, 0x1e8, URZ ;  /* 0x000001e805437890 */ /* 0x000fe4000fffe0ff */
[----:B------:R-:W-:Y:S02]  /*1a20*/  UIADD3 UR63, UPT, UPT, UR5, 0x1f8, URZ ;  /* 0x000001f8053f7890 */ /* 0x000fe4000fffe0ff */
[----:B------:R-:W-:Y:S02]  /*1a30*/  USHF.R.U32.HI UR8, URZ, 0x1, UR68 ;  /* 0x00000001ff087899 */ /* 0x000fe40008011644 */
[----:B------:R-:W-:Y:S02]  /*1a40*/  USHF.R.U32.HI UR7, URZ, 0x1, UR66 ;  /* 0x00000001ff077899 */ /* 0x000fe40008011642 */
[----:B------:R-:W-:Y:S02]  /*1a50*/  USHF.R.U32.HI UR4, URZ, 0x1, UR62 ;  /* 0x00000001ff047899 */ /* 0x000fe4000801163e */
[----:B------:R-:W-:Y:S01]  /*1a60*/  USHF.R.U32.HI UR10, URZ, 0x4, UR6 ;  /* 0x00000004ff0a7899 */ /* 0x000fe20008011606 */
[----:B------:R-:W-:Y:S01]  /*1a70*/  UMOV UR54, 0x8c02480 ;  /* 0x08c0248000367882 */ /* 0x000fe20000000000 */
[----:B------:R-:W-:-:S02]  /*1a80*/  UIADD3 UR65, UPT, UPT, UR5, 0x1f0, URZ ;  /* 0x000001f005417890 */ /* 0x000fc4000fffe0ff */
[----:B------:R-:W-:Y:S02]  /*1a90*/  USHF.R.U32.HI UR6, URZ, 0x1, UR64 ;  /* 0x00000001ff067899 */ /* 0x000fe40008011640 */
[----:B------:R-:W-:Y:S02]  /*1aa0*/  USEL UR13, URZ, 0x4000, UP6 ;  /* 0x00004000ff0d7887 */ /* 0x000fe4000b000000 */
[----:B------:R-:W-:Y:S02]  /*1ab0*/  USHF.R.U32.HI UR60, URZ, 0x1a, UR69 ;  /* 0x0000001aff3c7899 */ /* 0x000fe40008011645 */
[----:B------:R-:W-:Y:S02]  /*1ac0*/  USHF.R.U32.HI UR58, URZ, 0x1a, UR67 ;  /* 0x0000001aff3a7899 */ /* 0x000fe40008011643 */
[----:B------:R-:W-:Y:S02]  /*1ad0*/  USHF.R.U32.HI UR15, URZ, 0x1a, UR63 ;  /* 0x0000001aff0f7899 */ /* 0x000fe4000801163f */
[----:B------:R-:W-:-:S02]  /*1ae0*/  USEL UR54, UR54, 0x8c00480, !UP5 ;  /* 0x08c0048036367887 */ /* 0x000fc4000e800000 */
[----:B------:R-:W-:Y:S02]  /*1af0*/  ULOP3.LUT UR8, UR8, 0x60000000, URZ, 0xc0, !UPT ;  /* 0x6000000008087892 */ /* 0x000fe4000f8ec0ff */
[----:B------:R-:W-:Y:S02]  /*1b00*/  ULOP3.LUT UR7, UR7, 0x60000000, URZ, 0xc0, !UPT ;  /* 0x6000000007077892 */ /* 0x000fe4000f8ec0ff */
[----:B------:R-:W-:Y:S02]  /*1b10*/  ULOP3.LUT UR4, UR4, 0x60000000, URZ, 0xc0, !UPT ;  /* 0x6000000004047892 */ /* 0x000fe4000f8ec0ff */
[----:B------:R-:W-:Y:S02]  /*1b20*/  USHF.R.U32.HI UR14, URZ, 0x1a, UR65 ;  /* 0x0000001aff0e7899 */ /* 0x000fe40008011641 */
[----:B------:R-:W-:Y:S02]  /*1b30*/  ULOP3.LUT UR6, UR6, 0x60000000, URZ, 0xc0, !UPT ;  /* 0x6000000006067892 */ /* 0x000fe4000f8ec0ff */
[----:B------:R-:W-:-:S02]  /*1b40*/  UIADD3 UR54, UPT, UPT, UR13, UR54, URZ ;  /* 0x000000360d367290 */ /* 0x000fc4000fffe0ff */
[----:B------:R-:W-:Y:S02]  /*1b50*/  ULOP3.LUT UR60, UR8, 0x30, UR60, 0xf8, !UPT ;  /* 0x00000030083c7892 */ /* 0x000fe4000f8ef83c */
[----:B------:R-:W-:Y:S02]  /*1b60*/  ULOP3.LUT UR58, UR7, 0x30, UR58, 0xf8, !UPT ;  /* 0x00000030073a7892 */ /* 0x000fe4000f8ef83a */
[----:B------:R-:W-:Y:S02]  /*1b70*/  ULOP3.LUT UR4, UR4, 0x30, UR15, 0xf8, !UPT ;  /* 0x0000003004047892 */ /* 0x000fe4000f8ef80f */
[----:B------:R-:W-:Y:S02]  /*1b80*/  ULOP3.LUT UR6, UR6, 0x30, UR14, 0xf8, !UPT ;  /* 0x0000003006067892 */ /* 0x000fe4000f8ef80e */
[----:B------:R-:W-:Y:S02]  /*1b90*/  ULOP3.LUT UR12, UR12, 0x3fc0, URZ, 0xc0, !UPT ;  /* 0x00003fc00c0c7892 */ /* 0x000fe4000f8ec0ff */
[----:B------:R-:W-:-:S02]  /*1ba0*/  ULOP3.LUT UR11, UR11, 0x3fc0, URZ, 0xc0, !UPT ;  /* 0x00003fc00b0b7892 */ /* 0x000fc4000f8ec0ff */
[----:B------:R-:W-:Y:S02]  /*1bb0*/  ULOP3.LUT UR10, UR10, 0x3fc0, URZ, 0xc0, !UPT ;  /* 0x00003fc00a0a7892 */ /* 0x000fe4000f8ec0ff */
[----:B------:R-:W-:Y:S02]  /*1bc0*/  ULOP3.LUT UR9, UR9, 0x3fc0, URZ, 0xc0, !UPT ;  /* 0x00003fc009097892 */ /* 0x000fe4000f8ec0ff */
[----:B------:R-:W-:Y:S02]  /*1bd0*/  ULOP3.LUT UR61, UR60, UR54, URZ, 0xfc, !UPT ;  /* 0x000000363c3d7292 */ /* 0x000fe4000f8efcff */
[----:B------:R-:W-:Y:S02]  /*1be0*/  ULOP3.LUT UR59, UR58, UR54, URZ, 0xfc, !UPT ;  /* 0x000000363a3b7292 */ /* 0x000fe4000f8efcff */
[----:B------:R-:W-:Y:S02]  /*1bf0*/  ULOP3.LUT UR57, UR6, UR54, URZ, 0xfc, !UPT ;  /* 0x0000003606397292 */ /* 0x000fe4000f8efcff */
[----:B------:R-:W-:-:S02]  /*1c00*/  ULOP3.LUT UR55, UR4, UR54, URZ, 0xfc, !UPT ;  /* 0x0000003604377292 */ /* 0x000fc4000f8efcff */
[----:B------:R-:W-:Y:S02]  /*1c10*/  UIADD3 UR74, UPT, UPT, UR50, 0x30, URZ ;  /* 0x00000030324a7890 */ /* 0x000fe4000fffe0ff */
[----:B------:R-:W-:Y:S02]  /*1c20*/  ULOP3.LUT UR53, UR12, 0x10000, URZ, 0xfc, !UPT ;  /* 0x000100000c357892 */ /* 0x000fe4000f8efcff */
[----:B------:R-:W-:Y:S02]  /*1c30*/  ULOP3.LUT UR70, UR11, 0x10000, URZ, 0xfc, !UPT ;  /* 0x000100000b467892 */ /* 0x000fe4000f8efcff */
[----:B------:R-:W-:Y:S02]  /*1c40*/  ULOP3.LUT UR71, UR10, 0x10000, URZ, 0xfc, !UPT ;  /* 0x000100000a477892 */ /* 0x000fe4000f8efcff */
[----:B------:R-:W-:Y:S01]  /*1c50*/  ULOP3.LUT UR72, UR9, 0x10000, URZ, 0xfc, !UPT ;  /* 0x0001000009487892 */ /* 0x000fe2000f8efcff */
[----:B------:R-:W-:Y:S01]  /*1c60*/  UMOV UR4, 0x1 ;  /* 0x0000000100047882 */ /* 0x000fe20000000000 */
[----:B------:R-:W-:Y:S01]  /*1c70*/  UMOV UR15, URZ ;  /* 0x000000ff000f7c82 */ /* 0x000fe20008000000 */
[----:B------:R-:W-:Y:S01]  /*1c80*/  UMOV UR14, URZ ;  /* 0x000000ff000e7c82 */ /* 0x000fe20008000000 */
[----:B------:R-:W-:Y:S01]  /*1c90*/  UMOV UR60, URZ ;  /* 0x000000ff003c7c82 */ /* 0x000fe20008000000 */
[----:B------:R-:W-:Y:S01]  /*1ca0*/  UMOV UR58, URZ ;  /* 0x000000ff003a7c82 */ /* 0x000fe20008000000 */
[----:B------:R-:W-:Y:S01]  /*1cb0*/  UMOV UR56, URZ ;  /* 0x000000ff00387c82 */ /* 0x000fe20008000000 */
[----:B------:R-:W-:-:S05]  /*1cc0*/  UMOV UR54, URZ ;  /* 0x000000ff00367c82 */ /* 0x000fca0008000000 */
.L_x_31:
[----:B------:R-:W-:Y:S02]  /*1cd0*/  USHF.L.U32 UR7, UR15, 0x1f, URZ ;  /* 0x0000001f0f077899 */ /* 0x000fe400080006ff */
[----:B------:R-:W-:Y:S02]  /*1ce0*/  ULEA UR8, UR14, UR50, 0x3 ;  /* 0x000000320e087291 */ /* 0x000fe4000f8e18ff */
[----:B------:R-:W-:Y:S02]  /*1cf0*/  USHF.L.U32 UR6, UR4, 0x1f, URZ ;  /* 0x0000001f04067899 */ /* 0x000fe400080006ff */
[----:B----4-:R-:W-:Y:S01]  /*1d00*/  MOV R2, UR7 ;  /* 0x0000000700027c02 */ /* 0x010fe20008000f00 */
[----:B------:R-:W-:Y:S02]  /*1d10*/  ULOP3.LUT UR73, UR4, 0x1, URZ, 0x3c, !UPT ;  /* 0x0000000104497892 */ /* 0x000fe4000f8e3cff */
[----:B------:R-:W-:Y:S01]  /*1d20*/  UPLOP3.LUT UP2, UPT, UPT, UPT, UPT, 0x40, 0x4 ;  /* 0x000000000004789c */ /* 0x000fe20003f4e870 */
[----:B------:R-:W-:Y:S01]  /*1d30*/  MOV R0, UR6 ;  /* 0x0000000600007c02 */ /* 0x000fe20008000f00 */
[----:B------:R3:W4:Y:S01]  /*1d40*/  SYNCS.PHASECHK.TRANS64.TRYWAIT P1, [UR8], R2 ;  /* 0x00000002ff0075a7 */ /* 0x0007220008021108 */
[----:B------:R-:W-:-:S02]  /*1d50*/  UIMAD UR43, UR73, 0xd0, UR5 ;  /* 0x000000d0492b78a4 */ /* 0x000fc4000f8e0205 */
[----:B------:R-:W5:Y:S02]  /*1d60*/  SYNCS.PHASECHK.TRANS64.TRYWAIT P0, [UR50+0x38], R0 ;  /* 0x00003800ff0075a7 */ /* 0x000f640008001132 */
[----:B---345:R-:W-:Y:S08]  /*1d70*/  @P0 BRA `(.L_x_25) ;  /* 0x0000000000080947 */ /* 0x038ff00003800000 */
[----:B------:R-:W3:Y:S02]  /*1d80*/  SYNCS.PHASECHK.TRANS64.TRYWAIT P0, [UR50+0x38], R0 ;  /* 0x00003800ff0075a7 */ /* 0x000ee40008001132 */
[----:B---3--:R-:W-:Y:S05]  /*1d90*/  @!P0 BRA `(.L_x_26) ;  /* 0x0000003400088947 */ /* 0x008fea0003800000 */
.L_x_25:
[----:B------:R-:W-:-:S05]  /*1da0*/  UMOV UR4, URZ ;  /* 0x000000ff00047c82 */ /* 0x000fca0008000000 */
.L_x_29:
[----:B----4-:R-:W-:Y:S02]  /*1db0*/  UIADD3 UR17, UPT, UPT, UR14, 0x1, URZ ;  /* 0x000000010e117890 */ /* 0x010fe4000fffe0ff */
[----:B------:R-:W-:Y:S02]  /*1dc0*/  UISETP.GT.U32.AND UP0, UPT, UR4, 0xe, UPT ;  /* 0x0000000e0400788c */ /* 0x000fe4000bf04070 */
[----:B------:R-:W-:Y:S02]  /*1dd0*/  UISETP.NE.AND UP1, UPT, UR17, 0x3, UPT ;  /* 0x000000031100788c */ /* 0x000fe4000bf25270 */
[----:B------:R-:W-:Y:S02]  /*1de0*/  ULEA UR12, UR14, UR70, 0x7 ;  /* 0x000000460e0c7291 */ /* 0x000fe4000f8e38ff */
[----:B------:R-:W-:Y:S01]  /*1df0*/  ULEA UR6, UR14, UR53, 0x8 ;  /* 0x000000350e067291 */ /* 0x000fe2000f8e40ff */
[----:B------:R-:W-:Y:S01]  /*1e00*/  PLOP3.LUT P0, PT, PT, PT, UP0, 0x80, 0x8 ;  /* 0x000000000008781c */ /* 0x000fe20003f0f008 */
[----:B------:R-:W-:Y:S02]  /*1e10*/  ULEA UR10, UR14, UR72, 0xb ;  /* 0x000000480e0a7291 */ /* 0x000fe4000f8e58ff */
[----:B------:R-:W-:Y:S02]  /*1e20*/  ULEA UR8, UR14, UR71, 0xa ;  /* 0x000000470e087291 */ /* 0x000fe4000f8e50ff */
[----:B------:R-:W-:Y:S02]  /*1e30*/  ULEA UR42, UR14, UR50, 0x3 ;  /* 0x000000320e2a7291 */ /* 0x000fe4000f8e18ff */
[----:B------:R-:W-:Y:S02]  /*1e40*/  USEL UR14, UR17, URZ, UP1 ;  /* 0x000000ff110e7287 */ /* 0x000fe40008800000 */
[----:B------:R-:W-:Y:S02]  /*1e50*/  UIADD3 UR40, UPT, UPT, UR12, 0x20, URZ ;  /* 0x000000200c287890 */ /* 0x000fe4000fffe0ff */
        /* <DEDUP_REMOVED lines=16> */
[----:B------:R-:W-:Y:S01]  /*1f60*/  USEL UR45, URZ, 0x1, UP1 ;  /* 0x00000001ff2d7887 */ /* 0x000fe20008800000 */
[----:B------:R-:W-:Y:S01]  /*1f70*/  UMOV UR13, 0x4008 ;  /* 0x00004008000d7882 */ /* 0x000fe20000000000 */
        /* <DEDUP_REMOVED lines=16> */
[----:B---3--:R-:W-:Y:S05]  /*2080*/  @P1 BRA `(.L_x_27) ;  /* 0x0000000000101947 */ /* 0x008fea0003800000 */
[----:B------:R-:W-:Y:S06]  /*2090*/  USHF.L.U32 UR44, UR15, 0x1f, URZ ;  /* 0x0000001f0f2c7899 */ /* 0x000fec00080006ff */
[----:B---3--:R-:W-:Y:S04]  /*20a0*/  MOV R0, UR44 ;  /* 0x0000002c00007c02 */ /* 0x008fe80008000f00 */
[----:B------:R-:W3:Y:S02]  /*20b0*/  SYNCS.PHASECHK.TRANS64.TRYWAIT P1, [UR42], R0 ;  /* 0x00000000ff0075a7 */ /* 0x000ee4000802112a */
[----:B---3--:R-:W-:Y:S05]  /*20c0*/  @!P1 BRA `(.L_x_28) ;  /* 0x00000030005c9947 */ /* 0x008fea0003800000 */
.L_x_27:
[----:B------:R4:W-:Y:S01]  /*20d0*/  UTCCP.T.S.4x32dp128bit tmem[UR5+0x1d0], gdesc[UR12] ;  /* 0x0001d00c050079e7 */ /* 0x0009e20009100000 */
[----:B------:R-:W-:Y:S01]  /*20e0*/  ULOP3.LUT UR15, UR15, UR45, URZ, 0x3c, !UPT ;  /* 0x0000002d0f0f7292 */ /* 0x000fe2000f8e3cff */
[----:B------:R4:W-:Y:S01]  /*20f0*/  UTCCP.T.S.4x32dp128bit tmem[UR5+0x1d4], gdesc[UR40] ;  /* 0x0001d428050079e7 */ /* 0x0009e20009100000 */
[----:B------:R4:W-:Y:S01]  /*2100*/  UTCCP.T.S.4x32dp128bit tmem[UR5+0x1d8], gdesc[UR38] ;  /* 0x0001d826050079e7 */ /* 0x0009e20009100000 */
[----:B------:R4:W-:Y:S01]  /*2110*/  UTCCP.T.S.4x32dp128bit tmem[UR5+0x1dc], gdesc[UR36] ;  /* 0x0001dc24050079e7 */ /* 0x0009e20009100000 */
[----:B------:R4:W-:Y:S01]  /*2120*/  UTCCP.T.S.4x32dp128bit tmem[UR5+0x1e0], gdesc[UR6] ;  /* 0x0001e006050079e7 */ /* 0x0009e20009100000 */
[----:B------:R-:W-:Y:S01]  /*2130*/  PLOP3.LUT P1, PT, PT, PT, PT, 0x80, 0x8 ;  /* 0x000000000008781c */ /* 0x000fe20003f2f070 */
[----:B------:R4:W-:Y:S01]  /*2140*/  UTCCP.T.S.4x32dp128bit tmem[UR5+0x1e4], gdesc[UR34] ;  /* 0x0001e422050079e7 */ /* 0x0009e20009100000 */
[----:B------:R4:W-:Y:S01]  /*2150*/  UTCCP.T.S.4x32dp128bit tmem[UR5+0x1e8], gdesc[UR32] ;  /* 0x0001e820050079e7 */ /* 0x0009e20009100000 */
[----:B------:R-:W-:Y:S01]  /*2160*/  UMOV UR44, UR51 ;  /* 0x00000033002c7c82 */ /* 0x000fe20008000000 */
[----:B------:R-:W-:Y:S01]  /*2170*/  @!UP0 USHF.L.U32 UR42, UR15, 0x1f, URZ ;  /* 0x0000001f0f2a8899 */ /* 0x000fe200080006ff */
[----:B------:R4:W-:Y:S01]  /*2180*/  UTCCP.T.S.4x32dp128bit tmem[UR5+0x1ec], gdesc[UR30] ;  /* 0x0001ec1e050079e7 */ /* 0x0009e20009100000 */
[----:B------:R-:W-:Y:S01]  /*2190*/  @!UP0 ULEA UR51, UR14, UR50, 0x3 ;  /* 0x000000320e338291 */ /* 0x000fe2000f8e18ff */
[----:B------:R4:W-:Y:S01]  /*21a0*/  UTCCP.T.S.4x32dp128bit tmem[UR5+0x1f0], gdesc[UR28] ;  /* 0x0001f01c050079e7 */ /* 0x0009e20009100000 */
[----:B------:R4:W-:Y:S01]  /*21b0*/  UTCCP.T.S.4x32dp128bit tmem[UR5+0x1f4], gdesc[UR26] ;  /* 0x0001f41a050079e7 */ /* 0x0009e20009100000 */
[----:B------:R4:W-:Y:S01]  /*21c0*/  UTCCP.T.S.4x32dp128bit tmem[UR5+0x1f8], gdesc[UR24] ;  /* 0x0001f818050079e7 */ /* 0x0009e20009100000 */
[----:B------:R4:W-:Y:S01]  /*21d0*/  UTCCP.T.S.4x32dp128bit tmem[UR5+0x1fc], gdesc[UR22] ;  /* 0x0001fc16050079e7 */ /* 0x0009e20009100000 */
[----:B------:R4:W-:Y:S01]  /*21e0*/  UTCOMMA.4X gdesc[UR8], gdesc[UR10], tmem[UR43], tmem[UR60], idesc[UR61], tmem[UR68], UP2 ;  /* 0x80443c0a080075ea */ /* 0x0009e2000900002b */
[----:B------:R-:W-:Y:S01]  /*21f0*/  UMOV UR49, 0x40004040 ;  /* 0x4000404000317882 */ /* 0x000fe20000000000 */
[----:B---3--:R-:W-:Y:S01]  /*2200*/  MOV R0, UR42 ;  /* 0x0000002a00007c02 */ /* 0x008fe20008000f00 */
[----:B------:R4:W-:Y:S01]  /*2210*/  UTCOMMA.4X gdesc[UR18], gdesc[UR20], tmem[UR43], tmem[UR58], idesc[UR59], tmem[UR66], UPT ;  /* 0x80423a14120075ea */ /* 0x0009e2000b80002b */
[----:B------:R-:W-:Y:S01]  /*2220*/  UMOV UR47, 0x40004040 ;  /* 0x40004040002f7882 */ /* 0x000fe20000000000 */
[----:B------:R-:W-:Y:S01]  /*2230*/  UMOV UR45, 0x40004040 ;  /* 0x40004040002d7882 */ /* 0x000fe20000000000 */
[----:B------:R4:W-:Y:S01]  /*2240*/  UTCOMMA.4X gdesc[UR48], gdesc[UR16], tmem[UR43], tmem[UR56], idesc[UR57], tmem[UR64], UPT ;  /* 0x80403810300075ea */ /* 0x0009e2000b80002b */
[----:B------:R4:W-:Y:S01]  /*2250*/  UTCOMMA.4X gdesc[UR44], gdesc[UR46], tmem[UR43], tmem[UR54], idesc[UR55], tmem[UR62], UPT ;  /* 0x803e362e2c0075ea */ /* 0x0009e2000b80002b */
[----:B------:R4:W-:Y:S01]  /*2260*/  UTCBAR [UR52], URZ ;  /* 0x000000ff340073e9 */ /* 0x0009e200080000ff */
[----:B------:R4:W3:Y:S01]  /*2270*/  @!P0 SYNCS.PHASECHK.TRANS64.TRYWAIT P1, [UR51], R0 ;  /* 0x00000000ff0085a7 */ /* 0x0008e20008021133 */
[----:B------:R-:W-:Y:S02]  /*2280*/  UIADD3 UR4, UPT, UPT, UR4, 0x1, URZ ;  /* 0x0000000104047890 */ /* 0x000fe4000fffe0ff */
[----:B------:R-:W-:Y:S02]  /*2290*/  UPLOP3.LUT UP2, UPT, UPT, UPT, UPT, 0x80, 0x8 ;  /* 0x000000000008789c */ /* 0x000fe40003f4f070 */
[----:B------:R-:W-:Y:S09]  /*22a0*/  UISETP.NE.AND UP0, UPT, UR4, 0x10, UPT ;  /* 0x000000100400788c */ /* 0x000ff2000bf05270 */
[----:B------:R-:W-:Y:S05]  /*22b0*/  BRA.U UP0, `(.L_x_29) ;  /* 0xfffffff900bc7547 */ /* 0x000fea000b83ffff */
[----:B------:R-:W-:Y:S01]  /*22c0*/  USHF.L.U32 UR4, UR73, 0x1f, URZ ;  /* 0x0000001f49047899 */ /* 0x000fe200080006ff */
[----:B------:R-:W-:Y:S01]  /*22d0*/  LEA R2, R5, UR50, 0x3 ;  /* 0x0000003205027c11 */ /* 0x000fe2000f8e18ff */
[----:B------:R4:W-:Y:S01]  /*22e0*/  UTCBAR [UR74], URZ ;  /* 0x000000ff4a0073e9 */ /* 0x0009e200080000ff */
[----:B------:R-:W-:-:S03]  /*22f0*/  SHF.L.U32 R3, R4, 0x1f, RZ ;  /* 0x0000001f04037819 */ /* 0x000fc600000006ff */
[----:B----4-:R-:W-:-:S04]  /*2300*/  IMAD.U32 R0, RZ, RZ, UR4 ;  /* 0x00000004ff007e24 */ /* 0x010fc8000f8e00ff */
[----:B------:R4:W-:Y:S01]  /*2310*/  SYNCS.PHASECHK.TRANS64.TRYWAIT PT, [UR50+0x38], R0 ;  /* 0x00003800ff0075a7 */ /* 0x0009e200080e1132 */
[----:B------:R-:W5:Y:S02]  /*2320*/  SYNCS.PHASECHK.TRANS64.TRYWAIT P0, [R2+URZ+0x40], R3 ;  /* 0x00004003020075a7 */ /* 0x000f6400080011ff */
[----:B----45:R-:W-:Y:S05]  /*2330*/  @!P0 BRA `(.L_x_30) ;  /* 0x0000002c00e08947 */ /* 0x030fea0003800000 */
.L_x_75:
[C---:B------:R-:W-:Y:S01]  /*2340*/  LEA R0, R5.reuse, UR50, 0x4 ;  /* 0x0000003205007c11 */ /* 0x040fe2000f8e20ff */
[----:B------:R-:W-:Y:S01]  /*2350*/  VIADD R5, R5, 0x1 ;  /* 0x0000000105057836 */ /* 0x000fe20000000000 */
[----:B------:R-:W-:Y:S01]  /*2360*/  UMOV UR4, UR73 ;  /* 0x0000004900047c82 */ /* 0x000fe20008000000 */
[----:B------:R-:W-:-:S03]  /*2370*/  IMAD.MOV.U32 R3, RZ, RZ, 0x1 ;  /* 0x00000001ff037424 */ /* 0x000fc600078e00ff */
[----:B------:R-:W5:Y:S01]  /*2380*/  LDS R0, [R0+0x2d41c] ;  /* 0x02d41c0000007984 */ /* 0x000f620000000800 */
[C---:B---3--:R-:W-:Y:S01]  /*2390*/  ISETP.NE.AND P1, PT, R5.reuse, 0x2, PT ;  /* 0x000000020500780c */ /* 0x048fe20003f25270 */
[----:B------:R3:W-:Y:S06]  /*23a0*/  MEMBAR.ALL.CTA ;  /* 0x0000000000007992 */ /* 0x0007ec0000008000 */
[----:B---3--:R-:W3:Y:S01]  /*23b0*/  FENCE.VIEW.ASYNC.S ;  /* 0x00000000000073c6 */ /* 0x008ee20000000000 */
[----:B------:R-:W-:Y:S01]  /*23c0*/  SEL R5, R5, RZ, P1 ;  /* 0x000000ff05057207 */ /* 0x000fe20000800000 */
[----:B---3--:R3:W-:Y:S01]  /*23d0*/  SYNCS.ARRIVE.TRANS64.ART0 RZ, [R2+URZ+0x50], R3 ;  /* 0x0000500302ff79a7 */ /* 0x0087e200085000ff */
[----:B-----5:R-:W-:-:S02]  /*23e0*/  ISETP.NE.AND P0, PT, R0, 0x1, PT ;  /* 0x000000010000780c */ /* 0x020fc40003f05270 */
[----:B---3--:R-:W-:-:S04]  /*23f0*/  SEL R3, RZ, 0x1, P1 ;  /* 0x00000001ff037807 */ /* 0x008fc80000800000 */
[----:B------:R-:W-:-:S07]  /*2400*/  LOP3.LUT R4, R4, R3, RZ, 0x3c, !PT ;  /* 0x0000000304047212 */ /* 0x000fce00078e3cff */
[----:B------:R-:W-:Y:S05]  /*2410*/  @!P0 BRA `(.L_x_31) ;  /* 0xfffffff8002c8947 */ /* 0x000fea000383ffff */
.L_x_24:
[----:B------:R-:W3:Y:S02]  /*2420*/  S2UR UR4, SR_CgaCtaId ;  /* 0x00000000000479c3 */ /* 0x000ee40000008800 */
[----:B---3--:R-:W-:-:S04]  /*2430*/  ULOP3.LUT UR4, UR4, 0x1, URZ, 0xc0, !UPT ;  /* 0x0000000104047892 */ /* 0x008fc8000f8ec0ff */
[----:B------:R-:W-:-:S09]  /*2440*/  UISETP.NE.U32.AND UP0, UPT, UR4, 0x1, UPT ;  /* 0x000000010400788c */ /* 0x000fd2000bf05070 */
[----:B------:R-:W-:Y:S05]  /*2450*/  BRA.U !UP0, `(.L_x_22) ;  /* 0x0000000108107547 */ /* 0x000fea000b800000 */
[----:B------:R-:W-:-:S06]  /*2460*/  USHF.L.U32 UR4, UR73, 0x1f, URZ ;  /* 0x0000001f49047899 */ /* 0x000fcc00080006ff */
[----:B------:R-:W-:-:S04]  /*2470*/  MOV R0, UR4 ;  /* 0x0000000400007c02 */ /* 0x000fc80008000f00 */
[----:B------:R-:W3:Y:S02]  /*2480*/  SYNCS.PHASECHK.TRANS64.TRYWAIT P0, [UR50+0x38], R0 ;  /* 0x00003800ff0075a7 */ /* 0x000ee40008001132 */
[----:B---3--:R-:W-:Y:S05]  /*2490*/  @!P0 BRA `(.L_x_32) ;  /* 0x0000002c00a48947 */ /* 0x008fea0003800000 */
.L_x_22:
[----:B------:R-:W-:-:S13]  /*24a0*/  ISETP.GT.AND P0, PT, R82, 0x3, PT ;  /* 0x000000035200780c */ /* 0x000fda0003f04270 */
[----:B-1----:R-:W-:Y:S05]  /*24b0*/  @P0 EXIT ;  /* 0x000000000000094d */ /* 0x002fea0003800000 */
[----:B------:R-:W-:Y:S05]  /*24c0*/  BRA.U !UP4, `(.L_x_33) ;  /* 0x000000010cb87547 */ /* 0x000fea000b800000 */
[----:B------:R-:W1:Y:S01]  /*24d0*/  S2UR UR6, SR_CgaCtaId ;  /* 0x00000000000679c3 */ /* 0x000e620000008800 */
[----:B------:R-:W-:Y:S01]  /*24e0*/  NOP ;  /* 0x0000000000007918 */ /* 0x000fe20000000000 */
[----:B------:R-:W-:Y:S02]  /*24f0*/  UMOV UR4, 0x40 ;  /* 0x0000004000047882 */ /* 0x000fe40000000000 */
[----:B-1----:R-:W-:-:S09]  /*2500*/  ULEA UR4, UR6, UR4, 0x18 ;  /* 0x0000000406047291 */ /* 0x002fd2000f8ec0ff */
[----:B---3--:R-:W1:Y:S01]  /*2510*/  LDS.U8 R0, [UR4] ;  /* 0x00000004ff007984 */ /* 0x008e620008000000 */
[----:B------:R-:W-:Y:S02]  /*2520*/  UMOV UR4, 0x400 ;  /* 0x0000040000047882 */ /* 0x000fe40000000000 */
[----:B------:R-:W-:Y:S01]  /*2530*/  ULEA UR5, UR6, UR4, 0x18 ;  /* 0x0000000406057291 */ /* 0x000fe2000f8ec0ff */
[----:B-1----:R-:W-:-:S13]  /*2540*/  ISETP.NE.AND P0, PT, R0, RZ, PT ;  /* 0x000000ff0000720c */ /* 0x002fda0003f05270 */
[----:B------:R-:W-:Y:S05]  /*2550*/  @P0 BRA `(.L_x_34) ;  /* 0x00000000007c0947 */ /* 0x000fea0003800000 */
[----:B------:R-:W-:-:S13]  /*2560*/  ELECT P0, URZ, PT ;  /* 0x0000000000ff782f */ /* 0x000fda0003800000 */
[----:B------:R-:W-:Y:S05]  /*2570*/  @!P0 BRA `(.L_x_35) ;  /* 0x0000000000848947 */ /* 0x000fea0003800000 */
[----:B------:R-:W-:Y:S01]  /*2580*/  UMOV UR4, 0x10 ;  /* 0x0000001000047882 */ /* 0x000fe20000000000 */
[----:B----4-:R-:W-:-:S04]  /*2590*/  IMAD.MOV.U32 R2, RZ, RZ, 0xffff ;  /* 0x0000ffffff027424 */ /* 0x010fc800078e00ff */
[----:B------:R-:W-:Y:S04]  /*25a0*/  DEPBAR.LE SB1, 0x36 ;  /* 0x00009d800000791a */ /* 0x000fe80000000000 */
[----:B------:R-:W1:Y:S02]  /*25b0*/  UTCATOMSWS.FIND_AND_SET.ALIGN UP0, UR4, UR4 ;  /* 0x00000004000475e3 */ /* 0x000e640008000800 */
[----:B-1----:R-:W-:Y:S01]  /*25c0*/  PLOP3.LUT P0, PT, PT, PT, UP0, 0x80, 0x8 ;  /* 0x000000000008781c */ /* 0x002fe20003f0f008 */
[----:B------:R-:W-:-:S03]  /*25d0*/  IMAD.U32 R5, RZ, RZ, UR4 ;  /* 0x00000004ff057e24 */ /* 0x000fc6000f8e00ff */
[----:B------:R-:W-:-:S04]  /*25e0*/  SEL R0, RZ, 0xffffffff, !P0 ;  /* 0xffffffffff007807 */ /* 0x000fc80004000000 */
[----:B------:R-:W-:Y:S01]  /*25f0*/  ISETP.NE.AND P0, PT, R0, RZ, PT ;  /* 0x000000ff0000720c */ /* 0x000fe20003f05270 */
[----:B------:R-:W-:-:S12]  /*2600*/  IMAD.MOV.U32 R0, RZ, RZ, 0x1 ;  /* 0x00000001ff007424 */ /* 0x000fd800078e00ff */
[----:B------:R-:W-:Y:S05]  /*2610*/  @P0 BRA `(.L_x_36) ;  /* 0x0000000000240947 */ /* 0x000fea0003800000 */
.L_x_37:
[----:B------:R-:W-:Y:S05]  /*2620*/  NANOSLEEP 0x64 ;  /* 0x000000640000795d */ /* 0x000fea0003800000 */
[----:B------:R-:W-:-:S05]  /*2630*/  UMOV UR4, 0x10 ;  /* 0x0000001000047882 */ /* 0x000fca0000000000 */
[----:B------:R-:W-:Y:S04]  /*2640*/  DEPBAR.LE SB1, 0x36 ;  /* 0x00009d800000791a */ /* 0x000fe80000000000 */
[----:B------:R-:W1:Y:S02]  /*2650*/  UTCATOMSWS.FIND_AND_SET.ALIGN UP0, UR4, UR4 ;  /* 0x00000004000475e3 */ /* 0x000e640008000800 */
[----:B-1----:R-:W-:Y:S01]  /*2660*/  PLOP3.LUT P0, PT, PT, PT, UP0, 0x80, 0x8 ;  /* 0x000000000008781c */ /* 0x002fe20003f0f008 */
[----:B------:R-:W-:-:S03]  /*2670*/  IMAD.U32 R5, RZ, RZ, UR4 ;  /* 0x00000004ff057e24 */ /* 0x000fc6000f8e00ff */
[----:B------:R-:W-:-:S04]  /*2680*/  SEL R3, RZ, 0xffffffff, !P0 ;  /* 0xffffffffff037807 */ /* 0x000fc80004000000 */
[----:B------:R-:W-:-:S13]  /*2690*/  ISETP.NE.AND P0, PT, R3, RZ, PT ;  /* 0x000000ff0300720c */ /* 0x000fda0003f05270 */
[----:B------:R-:W-:Y:S05]  /*26a0*/  @!P0 BRA `(.L_x_37) ;  /* 0xfffffffc00dc8947 */ /* 0x000fea000383ffff */
.L_x_36:
[C---:B------:R-:W-:Y:S01]  /*26b0*/  VIADD R3, R5.reuse, 0x10 ;  /* 0x0000001005037836 */ /* 0x040fe20000000000 */
[----:B------:R-:W-:Y:S01]  /*26c0*/  UMOV UR4, 0x50 ;  /* 0x0000005000047882 */ /* 0x000fe20000000000 */
[----:B------:R-:W-:Y:S01]  /*26d0*/  SHF.L.U32 R2, R2, R5, RZ ;  /* 0x0000000502027219 */ /* 0x000fe200000006ff */
[----:B------:R-:W-:Y:S01]  /*26e0*/  ULEA UR4, UR6, UR4, 0x18 ;  /* 0x0000000406047291 */ /* 0x000fe2000f8ec0ff */
[----:B------:R-:W-:Y:S01]  /*26f0*/  IMAD.SHL.U32 R5, R5, 0x20, RZ ;  /* 0x0000002005057824 */ /* 0x000fe200078e00ff */
[----:B------:R-:W-:-:S04]  /*2700*/  SHF.L.U32 R3, R0, R3, RZ ;  /* 0x0000000300037219 */ /* 0x000fc800000006ff */
[----:B------:R-:W-:-:S05]  /*2710*/  LOP3.LUT R2, R3, R2, RZ, 0xfc, !PT ;  /* 0x0000000203027212 */ /* 0x000fca00078efcff */
[----:B------:R1:W-:Y:S04]  /*2720*/  ATOMS.OR RZ, [UR4], R2 ;  /* 0x00000002ffff798c */ /* 0x0003e8000b000004 */
[----:B------:R1:W-:Y:S01]  /*2730*/  STS [UR5+0x68], R5 ;  /* 0x00006805ff007988 */ /* 0x0003e20008000805 */
[----:B------:R-:W-:Y:S05]  /*2740*/  BRA `(.L_x_35) ;  /* 0x0000000000107947 */ /* 0x000fea0003800000 */
.L_x_34:
[----:B------:R-:W-:Y:S02]  /*2750*/  MOV R0, 0xffffffff ;  /* 0xffffffff00007802 */ /* 0x000fe40000000f00 */
[----:B----4-:R-:W-:-:S03]  /*2760*/  MOV R2, 0x2790 ;  /* 0x0000279000027802 */ /* 0x010fc60000000f00 */
[----:B------:R1:W-:Y:S04]  /*2770*/  STS [UR5+0x68], R0 ;  /* 0x00006800ff007988 */ /* 0x0003e80008000805 */
[----:B-12---:R-:W-:Y:S05]  /*2780*/  CALL.REL.NOINC `($__internal_1_$__cuda_sm10x_tcgen05_guardrail_trap_phase_invalid_during_alloc) ;  /* 0x0000002c00587944 */ /* 0x006fea0003c00000 */
.L_x_35:
[----:B------:R-:W-:Y:S05]  /*2790*/  WARPSYNC.ALL ;  /* 0x0000000000007948 */ /* 0x000fea0003800000 */
[----:B------:R-:W-:Y:S01]  /*27a0*/  NOP ;  /* 0x0000000000007918 */ /* 0x000fe20000000000 */
.L_x_33:
[----:B------:R-:W5:Y:S08]  /*27b0*/  S2UR UR4, SR_CgaCtaId ;  /* 0x00000000000479c3 */ /* 0x000f700000008800 */
[----:B------:R-:W-:Y:S06]  /*27c0*/  BAR.SYNC.DEFER_BLOCKING 0x3, 0xa0 ;  /* 0x00c2800000007b1d */ /* 0x000fec0000010000 */
[----:B------:R-:W-:-:S02]  /*27d0*/  UMOV UR5, 0x400 ;  /* 0x0000040000057882 */ /* 0x000fc40000000000 */
[----:B-----5:R-:W-:-:S06]  /*27e0*/  ULEA UR4, UR4, UR5, 0x18 ;  /* 0x0000000504047291 */ /* 0x020fcc000f8ec0ff */
[----:B---3--:R-:W-:-:S05]  /*27f0*/  MOV R3, UR4 ;  /* 0x0000000400037c02 */ /* 0x008fca0008000f00 */
[----:B------:R3:W1:Y:S01]  /*2800*/  LDS R81, [R3+0x68] ;  /* 0x0000680003517984 */ /* 0x0006620000000800 */
[----:B------:R-:W5:Y:S02]  /*2810*/  SYNCS.PHASECHK.TRANS64.TRYWAIT P0, [R3+URZ+0x40], RZ ;  /* 0x000040ff030075a7 */ /* 0x000f6400080011ff */
[----:B-1-3-5:R-:W-:Y:S05]  /*2820*/  @!P0 BRA `(.L_x_38) ;  /* 0x0000002800e08947 */ /* 0x02afea0003800000 */
.L_x_77:
[----:B------:R-:W3:Y:S01]  /*2830*/  LDS.128 R60, [R3+0x2d410] ;  /* 0x02d41000033c7984 */ /* 0x000ee20000000c00 */
[----:B------:R-:W-:Y:S01]  /*2840*/  HFMA2 R0, -RZ, RZ, 0, 5.9604644775390625e-08 ;  /* 0x00000001ff007431 */ /* 0x000fe200000001ff */
[----:B------:R5:W-:Y:S06]  /*2850*/  MEMBAR.ALL.CTA ;  /* 0x0000000000007992 */ /* 0x000bec0000008000 */
[----:B-----5:R-:W5:Y:S02]  /*2860*/  FENCE.VIEW.ASYNC.S ;  /* 0x00000000000073c6 */ /* 0x020f640000000000 */
[----:B-----5:R1:W-:Y:S01]  /*2870*/  SYNCS.ARRIVE.TRANS64.ART0 RZ, [R3+URZ+0x50], R0 ;  /* 0x0000500003ff79a7 */ /* 0x0203e200085000ff */
[----:B---3--:R-:W-:-:S13]  /*2880*/  ISETP.NE.AND P0, PT, R63, 0x1, PT ;  /* 0x000000013f00780c */ /* 0x008fda0003f05270 */
[----:B-1----:R-:W-:Y:S05]  /*2890*/  @P0 BRA `(.L_x_39) ;  /* 0x0000002000a80947 */ /* 0x002fea0003800000 */
[----:B------:R-:W-:Y:S01]  /*28a0*/  IMAD.SHL.U32 R5, R66, 0x80, RZ ;  /* 0x0000008042057824 */ /* 0x000fe200078e00ff */
[----:B------:R-:W-:Y:S01]  /*28b0*/  SHF.R.U32.HI R72, RZ, 0x5, R66 ;  /* 0x00000005ff487819 */ /* 0x000fe20000011642 */
[----:B------:R-:W1:Y:S01]  /*28c0*/  S2UR UR7, SR_CgaCtaId ;  /* 0x00000000000779c3 */ /* 0x000e620000008800 */
[----:B------:R-:W3:Y:S01]  /*28d0*/  S2R R64, SR_LANEID ;  /* 0x0000000000407919 */ /* 0x000ee20000000000 */
[----:B------:R-:W-:Y:S01]  /*28e0*/  IMAD R80, R82, 0x4, R3 ;  /* 0x0000000452507824 */ /* 0x000fe200078e0203 */
[----:B------:R-:W-:Y:S01]  /*28f0*/  LOP3.LUT R5, R5, 0xf80, RZ, 0xc0, !PT ;  /* 0x00000f8005057812 */ /* 0x000fe200078ec0ff */
[----:B------:R-:W-:Y:S01]  /*2900*/  IMAD.MOV.U32 R70, RZ, RZ, 0x1 ;  /* 0x00000001ff467424 */ /* 0x000fe200078e00ff */
[----:B------:R-:W-:Y:S01]  /*2910*/  UMOV UR12, 0x400 ;  /* 0x00000400000c7882 */ /* 0x000fe20000000000 */
[----:B------:R-:W-:Y:S01]  /*2920*/  IMAD.MOV.U32 R68, RZ, RZ, RZ ;  /* 0x000000ffff447224 */ /* 0x000fe200078e00ff */
[----:B------:R-:W4:Y:S01]  /*2930*/  LDCU.64 UR10, c[0x0][0x348] ;  /* 0x00006900ff0a77ac */ /* 0x000f220008000a00 */
[----:B------:R-:W-:-:S02]  /*2940*/  IMAD R4, R72, 0x1000, R5 ;  /* 0x0000100048047824 */ /* 0x000fc400078e0205 */
[----:B------:R-:W-:Y:S02]  /*2950*/  IMAD.MOV.U32 R67, RZ, RZ, RZ ;  /* 0x000000ffff437224 */ /* 0x000fe400078e00ff */
[----:B------:R-:W-:-:S04]  /*2960*/  IMAD.IADD R4, R3, 0x1, R4 ;  /* 0x0000000103047824 */ /* 0x000fc800078e0204 */
[C---:B----4-:R-:W-:Y:S02]  /*2970*/  VIADD R2, R4.reuse, 0x430 ;  /* 0x0000043004027836 */ /* 0x050fe40000000000 */
[C---:B------:R-:W-:Y:S02]  /*2980*/  VIADD R7, R4.reuse, 0x420 ;  /* 0x0000042004077836 */ /* 0x040fe40000000000 */
[C---:B------:R-:W-:Y:S01]  /*2990*/  VIADD R6, R4.reuse, 0x410 ;  /* 0x0000041004067836 */ /* 0x040fe20000000000 */
[----:B------:R-:W-:Y:S01]  /*29a0*/  SHF.R.U32.HI R79, RZ, 0x3, R2 ;  /* 0x00000003ff4f7819 */ /* 0x000fe20000011602 */
[----:B------:R-:W-:Y:S01]  /*29b0*/  VIADD R5, R4, 0x400 ;  /* 0x0000040004057836 */ /* 0x000fe20000000000 */
[----:B------:R-:W-:Y:S01]  /*29c0*/  SHF.R.U32.HI R78, RZ, 0x3, R7 ;  /* 0x00000003ff4e7819 */ /* 0x000fe20000011607 */
[----:B-1----:R-:W-:Y:S01]  /*29d0*/  ULEA UR13, UR7, UR12, 0x18 ;  /* 0x0000000c070d7291 */ /* 0x002fe2000f8ec0ff */
[----:B------:R-:W-:Y:S01]  /*29e0*/  LOP3.LUT R79, R2, 0x70, R79, 0x78, !PT ;  /* 0x00000070024f7812 */ /* 0x000fe200078e784f */
[----:B------:R-:W-:Y:S01]  /*29f0*/  VIADD R2, R4, 0x470 ;  /* 0x0000047004027836 */ /* 0x000fe20000000000 */
[----:B------:R-:W-:-:S02]  /*2a00*/  LOP3.LUT R78, R7, 0x70, R78, 0x78, !PT ;  /* 0x00000070074e7812 */ /* 0x000fc400078e784e */
[----:B------:R-:W-:Y:S02]  /*2a10*/  LOP3.LUT R7, R66, 0x1f, RZ, 0xc0, !PT ;  /* 0x0000001f42077812 */ /* 0x000fe400078ec0ff */
[----:B------:R-:W-:Y:S02]  /*2a20*/  SHF.R.U32.HI R75, RZ, 0x3, R2 ;  /* 0x00000003ff4b7819 */ /* 0x000fe40000011602 */
[----:B------:R-:W-:Y:S02]  /*2a30*/  SHF.R.U32.HI R77, RZ, 0x3, R6 ;  /* 0x00000003ff4d7819 */ /* 0x000fe40000011606 */
[----:B------:R-:W-:Y:S01]  /*2a40*/  LOP3.LUT R75, R2, 0x70, R75, 0x78, !PT ;  /* 0x00000070024b7812 */ /* 0x000fe200078e784b */
[C---:B------:R-:W-:Y:S01]  /*2a50*/  IMAD R2, R72.reuse, 0x20, R7 ;  /* 0x0000002048027824 */ /* 0x040fe200078e0207 */
[----:B------:R-:W-:Y:S01]  /*2a60*/  SHF.R.U32.HI R76, RZ, 0x3, R5 ;  /* 0x00000003ff4c7819 */ /* 0x000fe20000011605 */
[----:B------:R-:W-:Y:S01]  /*2a70*/  IMAD R72, R72, 0x200000, R81 ;  /* 0x0020000048487824 */ /* 0x000fe200078e0251 */
[----:B------:R-:W-:Y:S01]  /*2a80*/  LOP3.LUT R77, R6, 0x70, R77, 0x78, !PT ;  /* 0x00000070064d7812 */ /* 0x000fe200078e784d */
[----:B------:R-:W-:Y:S01]  /*2a90*/  IMAD.SHL.U32 R2, R2, 0x20, RZ ;  /* 0x0000002002027824 */ /* 0x000fe200078e00ff */
[----:B------:R-:W-:Y:S01]  /*2aa0*/  LOP3.LUT R76, R5, 0x70, R76, 0x78, !PT ;  /* 0x00000070054c7812 */ /* 0x000fe200078e784c */
[----:B------:R-:W-:-:S02]  /*2ab0*/  VIADD R5, R4, 0x460 ;  /* 0x0000046004057836 */ /* 0x000fc40000000000 */
[----:B------:R-:W-:Y:S01]  /*2ac0*/  VIADD R6, R4, 0x450 ;  /* 0x0000045004067836 */ /* 0x000fe20000000000 */
[----:B------:R-:W-:Y:S01]  /*2ad0*/  LOP3.LUT R2, R2, 0xffff, RZ, 0xc0, !PT ;  /* 0x0000ffff02027812 */ /* 0x000fe200078ec0ff */
[----:B------:R-:W-:Y:S01]  /*2ae0*/  VIADD R4, R4, 0x440 ;  /* 0x0000044004047836 */ /* 0x000fe20000000000 */
[----:B------:R-:W-:Y:S02]  /*2af0*/  SHF.R.U32.HI R74, RZ, 0x3, R5 ;  /* 0x00000003ff4a7819 */ /* 0x000fe40000011605 */
[----:B------:R-:W-:Y:S02]  /*2b00*/  SHF.R.U32.HI R2, RZ, 0x1, R2 ;  /* 0x00000001ff027819 */ /* 0x000fe40000011602 */
[----:B------:R-:W-:Y:S02]  /*2b10*/  SHF.R.U32.HI R73, RZ, 0x3, R6 ;  /* 0x00000003ff497819 */ /* 0x000fe40000011606 */
[----:B------:R-:W-:Y:S02]  /*2b20*/  LOP3.LUT R2, R2, 0xffff, RZ, 0xc0, !PT ;  /* 0x0000ffff02027812 */ /* 0x000fe400078ec0ff */
[----:B------:R-:W-:-:S02]  /*2b30*/  SHF.R.U32.HI R71, RZ, 0x3, R4 ;  /* 0x00000003ff477819 */ /* 0x000fc40000011604 */
[----:B------:R-:W-:Y:S01]  /*2b40*/  LOP3.LUT R74, R5, 0x70, R74, 0x78, !PT ;  /* 0x00000070054a7812 */ /* 0x000fe200078e784a */
[----:B------:R-:W-:Y:S01]  /*2b50*/  IMAD.IADD R69, R3, 0x1, R2 ;  /* 0x0000000103457824 */ /* 0x000fe200078e0202 */
[----:B------:R-:W-:Y:S02]  /*2b60*/  LOP3.LUT R73, R6, 0x70, R73, 0x78, !PT ;  /* 0x0000007006497812 */ /* 0x000fe400078e7849 */
[----:B---3--:R-:W-:-:S07]  /*2b70*/  LOP3.LUT R71, R4, 0x70, R71, 0x78, !PT ;  /* 0x0000007004477812 */ /* 0x008fce00078e7847 */
.L_x_52:
[----:B--23--:R-:W1:Y:S01]  /*2b80*/  LDC.64 R8, c[0x0][0x750] ;  /* 0x0001d400ff087b82 */ /* 0x00ce620000000a00 */
[----:B------:R-:W-:-:S04]  /*2b90*/  SHF.L.U32 R63, R60, 0x7, RZ ;  /* 0x000000073c3f7819 */ /* 0x000fc800000006ff */
[----:B------:R-:W-:-:S03]  /*2ba0*/  IADD3 R7, PT, PT, R63, R66, RZ ;  /* 0x000000423f077210 */ /* 0x000fc60007ffe0ff */
[----:B------:R-:W2:Y:S01]  /*2bb0*/  LDC.64 R4, c[0x0][0x758] ;  /* 0x0001d600ff047b82 */ /* 0x000ea20000000a00 */
[----:B-1----:R-:W-:-:S05]  /*2bc0*/  IMAD.WIDE R8, R62, 0x4, R8 ;  /* 0x000000043e087825 */ /* 0x002fca00078e0208 */
[----:B------:R1:W5:Y:S01]  /*2bd0*/  LDG.E R83, desc[UR76][R8.64] ;  /* 0x0000004c08537981 */ /* 0x000362000c1e1900 */
[----:B--2---:R-:W-:Y:S01]  /*2be0*/  IMAD.WIDE R6, R7, 0x4, R4 ;  /* 0x0000000407067825 */ /* 0x004fe200078e0204 */
[----:B------:R-:W-:-:S04]  /*2bf0*/  SHF.L.U32 R4, R67, 0x1f, RZ ;  /* 0x0000001f43047819 */ /* 0x000fc800000006ff */
[----:B------:R1:W5:Y:S01]  /*2c00*/  LDG.E R60, desc[UR76][R6.64] ;  /* 0x0000004c063c7981 */ /* 0x000362000c1e1900 */
[----:B------:R-:W2:Y:S01]  /*2c10*/  SYNCS.PHASECHK.TRANS64.TRYWAIT P0, [R3+URZ+0x30], R4 ;  /* 0x00003004030075a7 */ /* 0x000ea200080011ff */
[----:B------:R-:W-:Y:S02]  /*2c20*/  ISETP.NE.AND P3, PT, R67, RZ, PT ;  /* 0x000000ff4300720c */ /* 0x000fe40003f65270 */
[----:B------:R-:W-:Y:S01]  /*2c30*/  MOV R65, R62 ;  /* 0x0000003e00417202 */ /* 0x000fe20000000f00 */
[----:B-12---:R-:W-:Y:S10]  /*2c40*/  @!P0 BRA `(.L_x_40) ;  /* 0x0000002400ec8947 */ /* 0x006ff40003800000 */
.L_x_79:
[----:B------:R-:W-:Y:S01]  /*2c50*/  HFMA2 R85, -RZ, RZ, 0, 0 ;  /* 0x00000000ff557431 */ /* 0x000fe200000001ff */
[----:B------:R-:W-:Y:S01]  /*2c60*/  SHF.R.S32.HI R2, RZ, 0x1f, R62 ;  /* 0x0000001fff027819 */ /* 0x000fe2000001143e */
[----:B------:R-:W-:Y:S01]  /*2c70*/  IMAD R84, R67, 0xd0, R72 ;  /* 0x000000d043547824 */ /* 0x000fe200078e0248 */
[----:B------:R-:W-:Y:S01]  /*2c80*/  CS2R R86, SRZ ;  /* 0x0000000000567805 */ /* 0x000fe2000001ff00 */
[----:B------:R-:W-:-:S07]  /*2c90*/  IMAD.MOV.U32 R88, RZ, RZ, RZ ;  /* 0x000000ffff587224 */ /* 0x000fce00078e00ff */
.L_x_47:
[----:B-1----:R-:W-:Y:S01]  /*2ca0*/  IADD3 R5, PT, PT, R87, 0x3, RZ ;  /* 0x0000000357057810 */ /* 0x002fe20007ffe0ff */
[----:B------:R-:W-:Y:S05]  /*2cb0*/  WARPSYNC.ALL ;  /* 0x0000000000007948 */ /* 0x000fea0003800000 */
[----:B------:R-:W-:Y:S01]  /*2cc0*/  NOP ;  /* 0x0000000000007918 */ /* 0x000fe20000000000 */
[----:B------:R-:W-:Y:S01]  /*2cd0*/  SEL R62, R5, R86, !P3 ;  /* 0x00000056053e7207 */ /* 0x000fe20005800000 */
[----:B------:R-:W-:Y:S01]  /*2ce0*/  BSSY.RECONVERGENT B0, `(.L_x_41) ;  /* 0x000005a000007945 */ /* 0x000fe20003800200 */
[----:B------:R-:W-:Y:S02]  /*2cf0*/  ISETP.NE.AND P0, PT, R85, RZ, PT ;  /* 0x000000ff5500720c */ /* 0x000fe40003f05270 */
[----:B------:R-:W-:-:S04]  /*2d00*/  SHF.L.U32 R89, R62, 0x6, RZ ;  /* 0x000000063e597819 */ /* 0x000fc800000006ff */
[----:B------:R-:W-:-:S04]  /*2d10*/  IADD3 R4, PT, PT, R84, R89, RZ ;  /* 0x0000005954047210 */ /* 0x000fc80007ffe0ff */
[----:B------:R-:W-:-:S13]  /*2d20*/  R2UR UR4, R4 ;  /* 0x00000000040472ca */ /* 0x000fda00000e0000 */
[----:B------:R-:W1:Y:S01]  /*2d30*/  LDTM.x32 R28, tmem[UR4+0x20] ;  /* 0x00002004001c79ee */ /* 0x000e6200082c0000 */
[----:B------:R-:W-:Y:S01]  /*2d40*/  R2UR UR4, R4 ;  /* 0x00000000040472ca */ /* 0x000fe200000e0000 */
[C---:B-1---5:R-:W-:Y:S01]  /*2d50*/  FMUL R90, R83.reuse, R28 ;  /* 0x0000001c535a7220 */ /* 0x062fe20000400000 */
[C---:B------:R-:W-:Y:S01]  /*2d60*/  FMUL R91, R83.reuse, R29 ;  /* 0x0000001d535b7220 */ /* 0x040fe20000400000 */
[C---:B------:R-:W-:Y:S01]  /*2d70*/  FMUL R92, R83.reuse, R30 ;  /* 0x0000001e535c7220 */ /* 0x040fe20000400000 */
[C---:B------:R-:W-:Y:S01]  /*2d80*/  FMUL R93, R83.reuse, R31 ;  /* 0x0000001f535d7220 */ /* 0x040fe20000400000 */
[C---:B------:R-:W-:Y:S01]  /*2d90*/  FMUL R94, R83.reuse, R32 ;  /* 0x00000020535e7220 */ /* 0x040fe20000400000 */
[C---:B------:R-:W-:Y:S01]  /*2da0*/  FMUL R95, R83.reuse, R33 ;  /* 0x00000021535f7220 */ /* 0x040fe20000400000 */
[C---:B------:R-:W-:Y:S01]  /*2db0*/  FMUL R96, R83.reuse, R34 ;  /* 0x0000002253607220 */ /* 0x040fe20000400000 */
[C---:B------:R-:W-:Y:S01]  /*2dc0*/  FMUL R97, R83.reuse, R35 ;  /* 0x0000002353617220 */ /* 0x040fe20000400000 */
[----:B------:R-:W-:-:S04]  /*2dd0*/  FMUL R36, R83, R36 ;  /* 0x0000002453247220 */ /* 0x000fc80000400000 */
[----:B------:R-:W1:Y:S01]  /*2de0*/  LDTM.x32 R4, tmem[UR4] ;  /* 0x00000004000479ee */ /* 0x000e6200082c0000 */
[C---:B------:R-:W-:Y:S01]  /*2df0*/  FMUL R37, R83.reuse, R37 ;  /* 0x0000002553257220 */ /* 0x040fe20000400000 */
        /* <DEDUP_REMOVED lines=22> */
[C---:B-1----:R-:W-:Y:S01]  /*2f60*/  FMUL R102, R83.reuse, R8 ;  /* 0x0000000853667220 */ /* 0x042fe20000400000 */
        /* <DEDUP_REMOVED lines=30> */
[----:B------:R-:W-:Y:S01]  /*3150*/  FMUL R35, R83, R35 ;  /* 0x0000002353237220 */ /* 0x000fe20000400000 */
[----:B------:R-:W-:-:S02]  /*3160*/  F2FP.BF16.F32.PACK_AB R8, R91, R90 ;  /* 0x0000005a5b08723e */ /* 0x000fc400000010ff */
[----:B------:R-:W-:Y:S02]  /*3170*/  F2FP.BF16.F32.PACK_AB R9, R93, R92 ;  /* 0x0000005c5d09723e */ /* 0x000fe400000010ff */
[----:B------:R-:W-:Y:S02]  /*3180*/  F2FP.BF16.F32.PACK_AB R10, R95, R94 ;  /* 0x0000005e5f0a723e */ /* 0x000fe400000010ff */
[----:B------:R-:W-:Y:S02]  /*3190*/  F2FP.BF16.F32.PACK_AB R11, R97, R96 ;  /* 0x00000060610b723e */ /* 0x000fe400000010ff */
[----:B------:R-:W-:Y:S02]  /*31a0*/  F2FP.BF16.F32.PACK_AB R12, R37, R36 ;  /* 0x00000024250c723e */ /* 0x000fe400000010ff */
[----:B------:R-:W-:Y:S02]  /*31b0*/  F2FP.BF16.F32.PACK_AB R13, R39, R38 ;  /* 0x00000026270d723e */ /* 0x000fe400000010ff */
[----:B------:R-:W-:-:S02]  /*31c0*/  F2FP.BF16.F32.PACK_AB R14, R41, R40 ;  /* 0x00000028290e723e */ /* 0x000fc400000010ff */
[----:B------:R-:W-:Y:S02]  /*31d0*/  F2FP.BF16.F32.PACK_AB R15, R43, R42 ;  /* 0x0000002a2b0f723e */ /* 0x000fe400000010ff */
[----:B------:R-:W-:Y:S02]  /*31e0*/  F2FP.BF16.F32.PACK_AB R16, R45, R44 ;  /* 0x0000002c2d10723e */ /* 0x000fe400000010ff */
[----:B------:R-:W-:Y:S02]  /*31f0*/  F2FP.BF16.F32.PACK_AB R17, R47, R46 ;  /* 0x0000002e2f11723e */ /* 0x000fe400000010ff */
[----:B------:R-:W-:Y:S02]  /*3200*/  F2FP.BF16.F32.PACK_AB R18, R49, R48 ;  /* 0x000000303112723e */ /* 0x000fe400000010ff */
[----:B------:R-:W-:Y:S01]  /*3210*/  F2FP.BF16.F32.PACK_AB R19, R51, R50 ;  /* 0x000000323313723e */ /* 0x000fe200000010ff */
[----:B------:R-:W-:Y:S06]  /*3220*/  @P0 BRA `(.L_x_42) ;  /* 0x0000000000140947 */ /* 0x000fec0003800000 */
[----:B------:R-:W-:Y:S01]  /*3230*/  ELECT P0, URZ, PT ;  /* 0x0000000000ff782f */ /* 0x000fe20003800000 */
[----:B------:R-:W-:Y:S01]  /*3240*/  NOP ;  /* 0x0000000000007918 */ /* 0x000fe20000000000 */
[----:B------:R-:W-:-:S11]  /*3250*/  LOP3.LUT R67, R67, 0x1, RZ, 0x3c, !PT ;  /* 0x0000000143437812 */ /* 0x000fd600078e3cff */
[----:B------:R-:W-:-:S04]  /*3260*/  @P0 IMAD.MOV.U32 R4, RZ, RZ, 0x1 ;  /* 0x00000001ff040424 */ /* 0x000fc800078e00ff */
[----:B------:R1:W-:Y:S03]  /*3270*/  @P0 SYNCS.ARRIVE.TRANS64.ART0 RZ, [R3+URZ+0x38], R4 ;  /* 0x0000380403ff09a7 */ /* 0x0003e600085000ff */
.L_x_42:
[----:B------:R-:W-:Y:S05]  /*3280*/  BSYNC.RECONVERGENT B0 ;  /* 0x0000000000007941 */ /* 0x000fea0003800200 */
.L_x_41:
[----:B------:R-:W-:Y:S01]  /*3290*/  F2FP.BF16.F32.PACK_AB R20, R53, R52 ;  /* 0x000000343514723e */ /* 0x000fe200000010ff */
[----:B------:R2:W-:Y:S01]  /*32a0*/  STS.128 [R71], R8 ;  /* 0x0000000847007388 */ /* 0x0005e20000000c00 */
[----:B------:R-:W-:Y:S02]  /*32b0*/  F2FP.BF16.F32.PACK_AB R21, R55, R54 ;  /* 0x000000363715723e */ /* 0x000fe400000010ff */
[----:B------:R-:W-:Y:S01]  /*32c0*/  F2FP.BF16.F32.PACK_AB R22, R57, R56 ;  /* 0x000000383916723e */ /* 0x000fe200000010ff */
[----:B------:R3:W-:Y:S01]  /*32d0*/  STS.128 [R73], R12 ;  /* 0x0000000c49007388 */ /* 0x0007e20000000c00 */
[----:B------:R-:W-:Y:S02]  /*32e0*/  F2FP.BF16.F32.PACK_AB R23, R59, R58 ;  /* 0x0000003a3b17723e */ /* 0x000fe400000010ff */
[----:B-1----:R-:W-:Y:S01]  /*32f0*/  F2FP.BF16.F32.PACK_AB R4, R99, R98 ;  /* 0x000000626304723e */ /* 0x002fe200000010ff */
[----:B------:R1:W-:Y:S01]  /*3300*/  STS.128 [R74], R16 ;  /* 0x000000104a007388 */ /* 0x0003e20000000c00 */
[----:B------:R-:W-:-:S02]  /*3310*/  F2FP.BF16.F32.PACK_AB R5, R101, R100 ;  /* 0x000000646505723e */ /* 0x000fc400000010ff */
[----:B------:R-:W-:Y:S01]  /*3320*/  F2FP.BF16.F32.PACK_AB R6, R103, R102 ;  /* 0x000000666706723e */ /* 0x000fe200000010ff */
[----:B------:R4:W-:Y:S01]  /*3330*/  STS.128 [R75], R20 ;  /* 0x000000144b007388 */ /* 0x0009e20000000c00 */
[----:B------:R-:W-:Y:S02]  /*3340*/  F2FP.BF16.F32.PACK_AB R7, R105, R104 ;  /* 0x000000686907723e */ /* 0x000fe400000010ff */
[C---:B------:R-:W-:Y:S01]  /*3350*/  ISETP.GE.U32.AND P2, PT, R85.reuse, 0x6, PT ;  /* 0x000000065500780c */ /* 0x040fe20003f46070 */
[----:B------:R-:W-:Y:S02]  /*3360*/  VIADD R85, R85, 0x2 ;  /* 0x0000000255557836 */ /* 0x000fe40000000000 */
[----:B------:R4:W-:Y:S01]  /*3370*/  STS.128 [R76], R4 ;  /* 0x000000044c007388 */ /* 0x0009e20000000c00 */
[----:B--2---:R-:W-:Y:S02]  /*3380*/  F2FP.BF16.F32.PACK_AB R8, R107, R106 ;  /* 0x0000006a6b08723e */ /* 0x004fe400000010ff */
[----:B------:R-:W-:-:S02]  /*3390*/  F2FP.BF16.F32.PACK_AB R9, R109, R108 ;  /* 0x0000006c6d09723e */ /* 0x000fc400000010ff */
[----:B------:R-:W-:Y:S02]  /*33a0*/  F2FP.BF16.F32.PACK_AB R10, R111, R110 ;  /* 0x0000006e6f0a723e */ /* 0x000fe400000010ff */
[----:B------:R-:W-:Y:S02]  /*33b0*/  F2FP.BF16.F32.PACK_AB R11, R113, R112 ;  /* 0x00000070710b723e */ /* 0x000fe400000010ff */
[----:B---3--:R-:W-:Y:S02]  /*33c0*/  F2FP.BF16.F32.PACK_AB R12, R115, R114 ;  /* 0x00000072730c723e */ /* 0x008fe400000010ff */
[----:B------:R-:W-:Y:S01]  /*33d0*/  F2FP.BF16.F32.PACK_AB R13, R117, R116 ;  /* 0x00000074750d723e */ /* 0x000fe200000010ff */
[----:B------:R4:W-:Y:S01]  /*33e0*/  STS.128 [R77], R8 ;  /* 0x000000084d007388 */ /* 0x0009e20000000c00 */
[----:B------:R-:W-:Y:S02]  /*33f0*/  F2FP.BF16.F32.PACK_AB R14, R25, R24 ;  /* 0x00000018190e723e */ /* 0x000fe400000010ff */
[----:B------:R-:W-:-:S02]  /*3400*/  F2FP.BF16.F32.PACK_AB R15, R27, R26 ;  /* 0x0000001a1b0f723e */ /* 0x000fc400000010ff */
[----:B-1----:R-:W-:Y:S02]  /*3410*/  F2FP.BF16.F32.PACK_AB R16, R29, R28 ;  /* 0x0000001c1d10723e */ /* 0x002fe400000010ff */
[----:B------:R-:W-:Y:S01]  /*3420*/  F2FP.BF16.F32.PACK_AB R17, R31, R30 ;  /* 0x0000001e1f11723e */ /* 0x000fe200000010ff */
[----:B------:R4:W-:Y:S01]  /*3430*/  STS.128 [R78], R12 ;  /* 0x0000000c4e007388 */ /* 0x0009e20000000c00 */
[----:B------:R-:W-:Y:S02]  /*3440*/  F2FP.BF16.F32.PACK_AB R18, R33, R32 ;  /* 0x000000202112723e */ /* 0x000fe400000010ff */
[----:B------:R-:W-:-:S05]  /*3450*/  F2FP.BF16.F32.PACK_AB R19, R35, R34 ;  /* 0x000000222313723e */ /* 0x000fca00000010ff */
[----:B------:R4:W-:Y:S01]  /*3460*/  STS.128 [R79], R16 ;  /* 0x000000104f007388 */ /* 0x0009e20000000c00 */
[----:B------:R1:W-:Y:S06]  /*3470*/  MEMBAR.ALL.CTA ;  /* 0x0000000000007992 */ /* 0x0003ec0000008000 */
[----:B-1----:R-:W1:Y:S02]  /*3480*/  FENCE.VIEW.ASYNC.S ;  /* 0x00000000000073c6 */ /* 0x002e640000000000 */
[----:B-1----:R-:W-:Y:S06]  /*3490*/  BAR.SYNC.DEFER_BLOCKING 0x2, 0x80 ;  /* 0x0082000000007b1d */ /* 0x002fec0000010000 */
[----:B------:R-:W-:Y:S05]  /*34a0*/  BRA.U !UP4, `(.L_x_43) ;  /* 0x000000010c447547 */ /* 0x000fea000b800000 */
[----:B------:R-:W-:Y:S01]  /*34b0*/  UIADD3 UR8, UP0, UPT, UR10, 0x240, URZ ;  /* 0x000002400a087890 */ /* 0x000fe2000ff1e0ff */
[----:B------:R-:W-:Y:S01]  /*34c0*/  PLOP3.LUT P0, PT, PT, PT, PT, 0x80, 0x8 ;  /* 0x000000000008781c */ /* 0x000fe20003f0f070 */
[----:B------:R-:W-:Y:S01]  /*34d0*/  IMAD R89, R61, 0x100, R89 ;  /* 0x000001003d597824 */ /* 0x000fe200078e0259 */
[----:B----4-:R-:W-:Y:S01]  /*34e0*/  IADD3 R4, PT, PT, R3, 0x400, RZ ;  /* 0x0000040003047810 */ /* 0x010fe20007ffe0ff */
[----:B------:R-:W-:-:S12]  /*34f0*/  UIADD3.X UR9, UPT, UPT, URZ, UR11, URZ, UP0, !UPT ;  /* 0x0000000bff097290 */ /* 0x000fd800087fe4ff */
.L_x_44:
[----:B------:R-:W-:Y:S02]  /*3500*/  PLOP3.LUT P1, PT, P1, P0, PT, 0xf2, 0x2f ;  /* 0x00000000002f781c */ /* 0x000fe40000f21e72 */
[----:B------:R-:W-:-:S08]  /*3510*/  @P0 R2UR P1, UR6, R63 ;  /* 0x000000003f0602ca */ /* 0x000fd00000020000 */
[----:B------:R-:W-:Y:S02]  /*3520*/  PLOP3.LUT P1, PT, P1, P0, PT, 0xf2, 0x2f ;  /* 0x00000000002f781c */ /* 0x000fe40000f21e72 */
[----:B------:R-:W-:-:S08]  /*3530*/  @P0 R2UR.OR P1, UR5, R89 ;  /* 0x00000000590502ca */ /* 0x000fd00000120000 */
[----:B------:R-:W-:Y:S02]  /*3540*/  PLOP3.LUT P1, PT, P1, P0, PT, 0xf2, 0x2f ;  /* 0x00000000002f781c */ /* 0x000fe40000f21e72 */
[----:B------:R-:W-:-:S08]  /*3550*/  @P0 R2UR.OR P1, UR4, R4 ;  /* 0x00000000040402ca */ /* 0x000fd00000120000 */
[----:B------:R-:W-:Y:S02]  /*3560*/  @P0 PLOP3.LUT P0, PT, P1, PT, PT, 0x80, 0x8 ;  /* 0x000000000008081c */ /* 0x000fe40000f0f070 */
[----:B------:R-:W-:-:S03]  /*3570*/  PLOP3.LUT P1, PT, PT, PT, PT, 0x80, 0x8 ;  /* 0x000000000008781c */ /* 0x000fc60003f2f070 */
[----:B------:R1:W-:Y:S08]  /*3580*/  UTMASTG.2D [UR4], [UR8], desc[URZ] ;  /* 0x0000ff04080073b5 */ /* 0x0003f00008009000 */
[----:B-1----:R-:W-:Y:S05]  /*3590*/  @P0 BRA.U.ANY `(.L_x_44) ;  /* 0xfffffffd00d80947 */ /* 0x002fea000393ffff */
[----:B------:R0:W-:Y:S01]  /*35a0*/  UTMACMDFLUSH ;  /* 0x00000000000079b7 */ /* 0x0001e20000000000 */
[----:B------:R-:W-:-:S04]  /*35b0*/  DEPBAR.LE SB0, 0x0 ;  /* 0x000080000000791a */ /* 0x000fc80000000000 */
.L_x_43:
[----:B------:R-:W-:Y:S01]  /*35c0*/  FMUL R128, R98, -1.4426950216293334961 ;  /* 0xbfb8aa3b62807820 */ /* 0x000fe20000400000 */
[----:B------:R-:W-:Y:S01]  /*35d0*/  FMUL R127, R99, -1.4426950216293334961 ;  /* 0xbfb8aa3b637f7820 */ /* 0x000fe20000400000 */
[----:B------:R-:W-:Y:S01]  /*35e0*/  FMUL R126, R100, -1.4426950216293334961 ;  /* 0xbfb8aa3b647e7820 */ /* 0x000fe20000400000 */
[----:B------:R-:W-:Y:S01]  /*35f0*/  FMUL R125, R101, -1.4426950216293334961 ;  /* 0xbfb8aa3b657d7820 */ /* 0x000fe20000400000 */
[----:B------:R-:W-:Y:S01]  /*3600*/  FMUL R124, R102, -1.4426950216293334961 ;  /* 0xbfb8aa3b667c7820 */ /* 0x000fe20000400000 */
[----:B------:R-:W-:Y:S01]  /*3610*/  FMUL R123, R103, -1.4426950216293334961 ;  /* 0xbfb8aa3b677b7820 */ /* 0x000fe20000400000 */
[----:B------:R-:W1:Y:S01]  /*3620*/  MUFU.EX2 R128, R128 ;  /* 0x0000008000807308 */ /* 0x000e620000000800 */
[----:B------:R-:W-:Y:S01]  /*3630*/  FMUL R122, R104, -1.4426950216293334961 ;  /* 0xbfb8aa3b687a7820 */ /* 0x000fe20000400000 */
[----:B------:R-:W-:Y:S01]  /*3640*/  FMUL R121, R105, -1.4426950216293334961 ;  /* 0xbfb8aa3b69797820 */ /* 0x000fe20000400000 */
[----:B------:R-:W-:Y:S01]  /*3650*/  FMUL R120, R106, -1.4426950216293334961 ;  /* 0xbfb8aa3b6a787820 */ /* 0x000fe20000400000 */
[----:B------:R-:W-:Y:S01]  /*3660*/  FMUL R119, R107, -1.4426950216293334961 ;  /* 0xbfb8aa3b6b777820 */ /* 0x000fe20000400000 */
[----:B----4-:R-:W-:Y:S01]  /*3670*/  FMUL R22, R111, -1.4426950216293334961 ;  /* 0xbfb8aa3b6f167820 */ /* 0x010fe20000400000 */
[----:B------:R-:W-:Y:S01]  /*3680*/  FMUL R21, R112, -1.4426950216293334961 ;  /* 0xbfb8aa3b70157820 */ /* 0x000fe20000400000 */
[----:B------:R-:W-:Y:S01]  /*3690*/  FMUL R20, R113, -1.4426950216293334961 ;  /* 0xbfb8aa3b71147820 */ /* 0x000fe20000400000 */
[----:B------:R-:W2:Y:S01]  /*36a0*/  MUFU.EX2 R127, R127 ;  /* 0x0000007f007f7308 */ /* 0x000ea20000000800 */
[----:B------:R-:W-:Y:S01]  /*36b0*/  FMUL R8, R31, -1.4426950216293334961 ;  /* 0xbfb8aa3b1f087820 */ /* 0x000fe20000400000 */
[----:B------:R-:W-:Y:S01]  /*36c0*/  FMUL R6, R33, -1.4426950216293334961 ;  /* 0xbfb8aa3b21067820 */ /* 0x000fe20000400000 */
[----:B------:R-:W-:Y:S01]  /*36d0*/  FMUL R4, R35, -1.4426950216293334961 ;  /* 0xbfb8aa3b23047820 */ /* 0x000fe20000400000 */
[----:B------:R-:W-:Y:S01]  /*36e0*/  FMUL R118, R108, -1.4426950216293334961 ;  /* 0xbfb8aa3b6c767820 */ /* 0x000fe20000400000 */
[----:B------:R-:W-:Y:S01]  /*36f0*/  FMUL R23, R110, -1.4426950216293334961 ;  /* 0xbfb8aa3b6e177820 */ /* 0x000fe20000400000 */
[----:B------:R-:W-:Y:S01]  /*3700*/  FMUL R9, R30, -1.4426950216293334961 ;  /* 0xbfb8aa3b1e097820 */ /* 0x000fe20000400000 */
[----:B------:R-:W-:Y:S01]  /*3710*/  FMUL R89, R109, -1.4426950216293334961 ;  /* 0xbfb8aa3b6d597820 */ /* 0x000fe20000400000 */
[----:B------:R-:W3:Y:S01]  /*3720*/  MUFU.EX2 R126, R126 ;  /* 0x0000007e007e7308 */ /* 0x000ee20000000800 */
[----:B------:R-:W-:Y:S01]  /*3730*/  FMUL R7, R32, -1.4426950216293334961 ;  /* 0xbfb8aa3b20077820 */ /* 0x000fe20000400000 */
[----:B------:R-:W-:Y:S01]  /*3740*/  FMUL R5, R34, -1.4426950216293334961 ;  /* 0xbfb8aa3b22057820 */ /* 0x000fe20000400000 */
[----:B------:R-:W-:Y:S01]  /*3750*/  FMUL R14, R25, -1.4426950216293334961 ;  /* 0xbfb8aa3b190e7820 */ /* 0x000fe20000400000 */
[----:B------:R-:W-:Y:S01]  /*3760*/  FMUL R16, R117, -1.4426950216293334961 ;  /* 0xbfb8aa3b75107820 */ /* 0x000fe20000400000 */
[----:B------:R-:W-:Y:S01]  /*3770*/  FMUL R10, R29, -1.4426950216293334961 ;  /* 0xbfb8aa3b1d0a7820 */ /* 0x000fe20000400000 */
[----:B------:R-:W-:Y:S01]  /*3780*/  FMUL R12, R27, -1.4426950216293334961 ;  /* 0xbfb8aa3b1b0c7820 */ /* 0x000fe20000400000 */
[----:B------:R-:W-:Y:S01]  /*3790*/  FMUL R13, R26, -1.4426950216293334961 ;  /* 0xbfb8aa3b1a0d7820 */ /* 0x000fe20000400000 */
[----:B------:R-:W4:Y:S01]  /*37a0*/  MUFU.EX2 R125, R125 ;  /* 0x0000007d007d7308 */ /* 0x000f220000000800 */
[----:B------:R-:W-:Y:S01]  /*37b0*/  FMUL R15, R24, -1.4426950216293334961 ;  /* 0xbfb8aa3b180f7820 */ /* 0x000fe20000400000 */
[----:B-1----:R-:W-:Y:S01]  /*37c0*/  FADD R129, R128, 1 ;  /* 0x3f80000080817421 */ /* 0x002fe20000000000 */
[----:B--2---:R-:W-:Y:S01]  /*37d0*/  FADD R128, R127, 1 ;  /* 0x3f8000007f807421 */ /* 0x004fe20000000000 */
[----:B------:R-:W-:Y:S01]  /*37e0*/  FMUL R17, R116, -1.4426950216293334961 ;  /* 0xbfb8aa3b74117820 */ /* 0x000fe20000400000 */
[----:B------:R-:W-:Y:S01]  /*37f0*/  FMUL R11, R28, -1.4426950216293334961 ;  /* 0xbfb8aa3b1c0b7820 */ /* 0x000fe20000400000 */
[----:B------:R-:W-:Y:S01]  /*3800*/  FMUL R19, R114, -1.4426950216293334961 ;  /* 0xbfb8aa3b72137820 */ /* 0x000fe20000400000 */
[----:B------:R-:W-:Y:S01]  /*3810*/  FMUL R18, R115, -1.4426950216293334961 ;  /* 0xbfb8aa3b73127820 */ /* 0x000fe20000400000 */
[----:B------:R-:W1:Y:S01]  /*3820*/  MUFU.EX2 R124, R124 ;  /* 0x0000007c007c7308 */ /* 0x000e620000000800 */
[----:B---3--:R-:W-:Y:S01]  /*3830*/  FADD R127, R126, 1 ;  /* 0x3f8000007e7f7421 */ /* 0x008fe20000000000 */
[----:B------:R-:W-:Y:S06]  /*3840*/  BAR.SYNC.DEFER_BLOCKING 0x2, 0x80 ;  /* 0x0082000000007b1d */ /* 0x000fec0000010000 */
[----:B------:R-:W2:Y:S01]  /*3850*/  MUFU.EX2 R123, R123 ;  /* 0x0000007b007b7308 */ /* 0x000ea20000000800 */
[----:B----4-:R-:W-:-:S07]  /*3860*/  FADD R126, R125, 1 ;  /* 0x3f8000007d7e7421 */ /* 0x010fce0000000000 */
[----:B------:R-:W3:Y:S01]  /*3870*/  MUFU.EX2 R122, R122 ;  /* 0x0000007a007a7308 */ /* 0x000ee20000000800 */
[----:B-1----:R-:W-:-:S07]  /*3880*/  FADD R125, R124, 1 ;  /* 0x3f8000007c7d7421 */ /* 0x002fce0000000000 */
[----:B------:R-:W1:Y:S01]  /*3890*/  MUFU.EX2 R121, R121 ;  /* 0x0000007900797308 */ /* 0x000e620000000800 */
[----:B--2---:R-:W-:-:S07]  /*38a0*/  FADD R124, R123, 1 ;  /* 0x3f8000007b7c7421 */ /* 0x004fce0000000000 */
[----:B------:R-:W2:Y:S01]  /*38b0*/  MUFU.EX2 R120, R120 ;  /* 0x0000007800787308 */ /* 0x000ea20000000800 */
[----:B---3--:R-:W-:-:S07]  /*38c0*/  FADD R123, R122, 1 ;  /* 0x3f8000007a7b7421 */ /* 0x008fce0000000000 */
        /* <DEDUP_REMOVED lines=46> */
[----:B------:R-:W2:Y:S01]  /*3bb0*/  MUFU.RCP R118, R89 ;  /* 0x0000005900767308 */ /* 0x000ea20000001000 */
[----:B---3--:R-:W-:-:S07]  /*3bc0*/  FADD R19, R19, 1 ;  /* 0x3f80000013137421 */ /* 0x008fce0000000000 */
[----:B------:R-:W3:Y:S01]  /*3bd0*/  MUFU.RCP R22, R22 ;  /* 0x0000001600167308 */ /* 0x000ee20000001000 */
[----:B-1----:R-:W-:-:S07]  /*3be0*/  FADD R18, R18, 1 ;  /* 0x3f80000012127421 */ /* 0x002fce0000000000 */
[----:B------:R-:W1:Y:S01]  /*3bf0*/  MUFU.RCP R21, R21 ;  /* 0x0000001500157308 */ /* 0x000e620000001000 */
[----:B--2---:R-:W-:-:S04]  /*3c00*/  FMUL R118, R109, R118 ;  /* 0x000000766d767220 */ /* 0x004fc80000400000 */
[----:B------:R-:W-:-:S03]  /*3c10*/  FMUL R39, R39, R118 ;  /* 0x0000007627277220 */ /* 0x000fc60000400000 */
[----:B------:R-:W2:Y:S01]  /*3c20*/  MUFU.RCP R20, R20 ;  /* 0x0000001400147308 */ /* 0x000ea20000001000 */
[----:B---3--:R-:W-:Y:S01]  /*3c30*/  FMUL R22, R111, R22 ;  /* 0x000000166f167220 */ /* 0x008fe20000400000 */
[----:B------:R-:W-:-:S03]  /*3c40*/  FMUL R39, R60, R39 ;  /* 0x000000273c277220 */ /* 0x000fc60000400000 */
[----:B------:R-:W-:-:S03]  /*3c50*/  FMUL R41, R41, R22 ;  /* 0x0000001629297220 */ /* 0x000fc60000400000 */
[----:B------:R-:W3:Y:S01]  /*3c60*/  MUFU.RCP R8, R8 ;  /* 0x0000000800087308 */ /* 0x000ee20000001000 */
[----:B-1----:R-:W-:-:S04]  /*3c70*/  FMUL R21, R112, R21 ;  /* 0x0000001570157220 */ /* 0x002fc80000400000 */
[----:B------:R-:W-:-:S03]  /*3c80*/  FMUL R21, R42, R21 ;  /* 0x000000152a157220 */ /* 0x000fc60000400000 */
[----:B------:R-:W1:Y:S01]  /*3c90*/  MUFU.RCP R6, R6 ;  /* 0x0000000600067308 */ /* 0x000e620000001000 */
[----:B--2---:R-:W-:-:S04]  /*3ca0*/  FMUL R20, R113, R20 ;  /* 0x0000001471147220 */ /* 0x004fc80000400000 */
[----:B------:R-:W-:-:S03]  /*3cb0*/  FMUL R43, R43, R20 ;  /* 0x000000142b2b7220 */ /* 0x000fc60000400000 */
[----:B------:R-:W2:Y:S01]  /*3cc0*/  MUFU.RCP R4, R4 ;  /* 0x0000000400047308 */ /* 0x000ea20000001000 */
[----:B---3--:R-:W-:Y:S01]  /*3cd0*/  FMUL R8, R31, R8 ;  /* 0x000000081f087220 */ /* 0x008fe20000400000 */
[----:B------:R-:W-:-:S03]  /*3ce0*/  FMUL R43, R60, R43 ;  /* 0x0000002b3c2b7220 */ /* 0x000fc60000400000 */
[----:B------:R-:W-:Y:S01]  /*3cf0*/  FMUL R55, R55, R8 ;  /* 0x0000000837377220 */ /* 0x000fe20000400000 */
[----:B------:R-:W-:Y:S02]  /*3d00*/  FMUL R8, R60, R21 ;  /* 0x000000153c087220 */ /* 0x000fe40000400000 */
[----:B------:R-:W3:Y:S01]  /*3d10*/  MUFU.RCP R119, R119 ;  /* 0x0000007700777308 */ /* 0x000ee20000001000 */
[----:B-1----:R-:W-:-:S04]  /*3d20*/  FMUL R6, R33, R6 ;  /* 0x0000000621067220 */ /* 0x002fc80000400000 */
[----:B------:R-:W-:-:S03]  /*3d30*/  FMUL R57, R57, R6 ;  /* 0x0000000639397220 */ /* 0x000fc60000400000 */
[----:B------:R-:W1:Y:S01]  /*3d40*/  MUFU.RCP R23, R23 ;  /* 0x0000001700177308 */ /* 0x000e620000001000 */
[----:B--2---:R-:W-:Y:S01]  /*3d50*/  FMUL R4, R35, R4 ;  /* 0x0000000423047220 */ /* 0x004fe20000400000 */
[----:B------:R-:W-:-:S03]  /*3d60*/  FMUL R57, R60, R57 ;  /* 0x000000393c397220 */ /* 0x000fc60000400000 */
[----:B------:R-:W-:Y:S01]  /*3d70*/  FMUL R59, R59, R4 ;  /* 0x000000043b3b7220 */ /* 0x000fe20000400000 */
[----:B------:R-:W-:Y:S02]  /*3d80*/  FMUL R4, R60, R41 ;  /* 0x000000293c047220 */ /* 0x000fe40000400000 */
        /* <DEDUP_REMOVED lines=8> */
[----:B--2---:R-:W-:Y:S01]  /*3e10*/  FMUL R9, R30, R9 ;  /* 0x000000091e097220 */ /* 0x004fe20000400000 */
[----:B------:R-:W-:-:S03]  /*3e20*/  FMUL R23, R60, R23 ;  /* 0x000000173c177220 */ /* 0x000fc60000400000 */
        /* <DEDUP_REMOVED lines=11> */
[----:B------:R-:W-:Y:S01]  /*3ee0*/  FMUL R49, R49, R14 ;  /* 0x0000000e31317220 */ /* 0x000fe20000400000 */
[C---:B------:R-:W-:Y:S02]  /*3ef0*/  FMUL R14, R60.reuse, R55 ;  /* 0x000000373c0e7220 */ /* 0x040fe40000400000 */
[----:B------:R-:W2:Y:S01]  /*3f00*/  MUFU.RCP R122, R122 ;  /* 0x0000007a007a7308 */ /* 0x000ea20000001000 */
[----:B---3--:R-:W-:Y:S02]  /*3f10*/  FMUL R16, R117, R16 ;  /* 0x0000001075107220 */ /* 0x008fe40000400000 */
[----:B------:R-:W-:Y:S02]  /*3f20*/  FMNMX.NAN R20, |R39|, |R14|, !PT ;  /* 0x4000000e27147209 */ /* 0x000fe40007820200 */
[----:B------:R-:W-:Y:S01]  /*3f30*/  FMUL R47, R47, R16 ;  /* 0x000000102f2f7220 */ /* 0x000fe20000400000 */
[----:B------:R-:W-:Y:S01]  /*3f40*/  FMUL R16, R60, R119 ;  /* 0x000000773c107220 */ /* 0x000fe20000400000 */
[----:B------:R-:W-:Y:S01]  /*3f50*/  F2FP.SATFINITE.E2M1.F32.PACK_AB_MERGE_C R14, R14, R21, RZ ;  /* 0x000000150e0e723e */ /* 0x000fe200042070ff */
[----:B------:R-:W3:Y:S01]  /*3f60*/  MUFU.RCP R12, R12 ;  /* 0x0000000c000c7308 */ /* 0x000ee20000001000 */
[----:B-1----:R-:W-:Y:S01]  /*3f70*/  FMUL R10, R29, R10 ;  /* 0x0000000a1d0a7220 */ /* 0x002fe20000400000 */
[----:B------:R-:W-:Y:S01]  /*3f80*/  FMUL R47, R60, R47 ;  /* 0x0000002f3c2f7220 */ /* 0x000fe20000400000 */
[----:B------:R-:W-:-:S02]  /*3f90*/  F2FP.SATFINITE.E2M1.F32.PACK_AB_MERGE_C R39, R39, R16, RZ ;  /* 0x000000102727723e */ /* 0x000fc400042070ff */
[----:B------:R-:W-:Y:S01]  /*3fa0*/  FMUL R53, R53, R10 ;  /* 0x0000000a35357220 */ /* 0x000fe20000400000 */
[C---:B------:R-:W-:Y:S01]  /*3fb0*/  FMUL R10, R60.reuse, R7 ;  /* 0x000000073c0a7220 */ /* 0x040fe20000400000 */
[----:B------:R-:W-:Y:S01]  /*3fc0*/  FMNMX.NAN R7, |R43|, |R6|, !PT ;  /* 0x400000062b077209 */ /* 0x000fe20007820200 */
[----:B------:R-:W1:Y:S01]  /*3fd0*/  MUFU.RCP R125, R125 ;  /* 0x0000007d007d7308 */ /* 0x000e620000001000 */
[----:B--2---:R-:W-:Y:S01]  /*3fe0*/  FMUL R122, R105, R122 ;  /* 0x0000007a697a7220 */ /* 0x004fe20000400000 */
[----:B------:R-:W-:Y:S01]  /*3ff0*/  F2FP.SATFINITE.E2M1.F32.PACK_AB_MERGE_C R43, R43, R8, RZ ;  /* 0x000000082b2b723e */ /* 0x000fe200042070ff */
[----:B------:R-:W-:Y:S01]  /*4000*/  FMUL R53, R60, R53 ;  /* 0x000000353c357220 */ /* 0x000fe20000400000 */
[----:B------:R-:W-:Y:S01]  /*4010*/  FMNMX.NAN R9, |R16|, |R21|, !PT ;  /* 0x4000001510097209 */ /* 0x000fe20007820200 */
[----:B------:R-:W-:Y:S01]  /*4020*/  FMUL R97, R97, R122 ;  /* 0x0000007a61617220 */ /* 0x000fe20000400000 */
[----:B------:R-:W-:Y:S02]  /*4030*/  FMNMX.NAN R8, |R8|, |R5|, !PT ;  /* 0x4000000508087209 */ /* 0x000fe40007820200 */
[----:B------:R-:W2:Y:S01]  /*4040*/  MUFU.RCP R124, R124 ;  /* 0x0000007c007c7308 */ /* 0x000ea20000001000 */
[----:B---3--:R-:W-:Y:S01]  /*4050*/  FMUL R12, R27, R12 ;  /* 0x0000000c1b0c7220 */ /* 0x008fe20000400000 */
[----:B------:R-:W-:Y:S01]  /*4060*/  FMUL R22, R60, R97 ;  /* 0x000000613c167220 */ /* 0x000fe20000400000 */
[----:B------:R-:W-:-:S02]  /*4070*/  F2FP.SATFINITE.E2M1.F32.PACK_AB_MERGE_C R5, R6, R5, RZ ;  /* 0x000000050605723e */ /* 0x000fc400042070ff */
[----:B------:R-:W-:Y:S01]  /*4080*/  FMUL R51, R51, R12 ;  /* 0x0000000c33337220 */ /* 0x000fe20000400000 */
[----:B------:R-:W-:Y:S02]  /*4090*/  FMNMX.NAN R12, |R4|, |R57|, !PT ;  /* 0x40000039040c7209 */ /* 0x000fe40007820200 */
[----:B------:R-:W3:Y:S01]  /*40a0*/  MUFU.RCP R123, R123 ;  /* 0x0000007b007b7308 */ /* 0x000ee20000001000 */
[----:B-1----:R-:W-:Y:S01]  /*40b0*/  FMUL R125, R102, R125 ;  /* 0x0000007d667d7220 */ /* 0x002fe20000400000 */
[----:B------:R-:W-:Y:S02]  /*40c0*/  F2FP.SATFINITE.E2M1.F32.PACK_AB_MERGE_C R4, R4, R23, RZ ;  /* 0x000000170404723e */ /* 0x000fe400042070ff */
[-C--:B------:R-:W-:Y:S01]  /*40d0*/  FMNMX.NAN R23, |R23|, |R10|.reuse, !PT ;  /* 0x4000000a17177209 */ /* 0x080fe20007820200 */
[----:B------:R-:W-:Y:S01]  /*40e0*/  FMUL R125, R94, R125 ;  /* 0x0000007d5e7d7220 */ /* 0x000fe20000400000 */
[----:B------:R-:W-:Y:S02]  /*40f0*/  F2FP.SATFINITE.E2M1.F32.PACK_AB_MERGE_C R10, R57, R10, RZ ;  /* 0x0000000a390a723e */ /* 0x000fe400042070ff */
[----:B------:R-:W1:Y:S01]  /*4100*/  MUFU.RCP R13, R13 ;  /* 0x0000000d000d7308 */ /* 0x000e620000001000 */
[----:B--2---:R-:W-:Y:S01]  /*4110*/  FMUL R124, R103, R124 ;  /* 0x0000007c677c7220 */ /* 0x004fe20000400000 */
[----:B------:R-:W-:Y:S01]  /*4120*/  FMUL R16, R60, R125 ;  /* 0x0000007d3c107220 */ /* 0x000fe20000400000 */
[----:B------:R-:W-:-:S02]  /*4130*/  PRMT R5, R5, 0x7054, RZ ;  /* 0x0000705405057816 */ /* 0x000fc400000000ff */
[----:B------:R-:W-:Y:S01]  /*4140*/  FMUL R95, R95, R124 ;  /* 0x0000007c5f5f7220 */ /* 0x000fe20000400000 */
[----:B------:R-:W-:Y:S02]  /*4150*/  PRMT R10, R10, 0x7604, RZ ;  /* 0x000076040a0a7816 */ /* 0x000fe400000000ff */
[----:B------:R-:W2:Y:S01]  /*4160*/  MUFU.RCP R15, R15 ;  /* 0x0000000f000f7308 */ /* 0x000ea20000001000 */
[----:B---3--:R-:W-:Y:S01]  /*4170*/  FMUL R123, R104, R123 ;  /* 0x0000007b687b7220 */ /* 0x008fe20000400000 */
[----:B------:R-:W-:Y:S01]  /*4180*/  FMUL R95, R60, R95 ;  /* 0x0000005f3c5f7220 */ /* 0x000fe20000400000 */
[----:B------:R-:W-:Y:S02]  /*4190*/  LOP3.LUT R5, R10, R5, RZ, 0xfc, !PT ;  /* 0x000000050a057212 */ /* 0x000fe400078efcff */
[----:B------:R-:W-:Y:S01]  /*41a0*/  FMUL R123, R96, R123 ;  /* 0x0000007b607b7220 */ /* 0x000fe20000400000 */
[----:B------:R-:W-:Y:S02]  /*41b0*/  PRMT R43, R43, 0x7054, RZ ;  /* 0x000070542b2b7816 */ /* 0x000fe400000000ff */
[----:B------:R-:W3:Y:S01]  /*41c0*/  MUFU.RCP R127, R127 ;  /* 0x0000007f007f7308 */ /* 0x000ee20000001000 */
[----:B-1----:R-:W-:Y:S01]  /*41d0*/  FMUL R13, R26, R13 ;  /* 0x0000000d1a0d7220 */ /* 0x002fe20000400000 */
[C---:B------:R-:W-:Y:S01]  /*41e0*/  FMUL R123, R60.reuse, R123 ;  /* 0x0000007b3c7b7220 */ /* 0x040fe20000400000 */
[----:B------:R-:W-:Y:S01]  /*41f0*/  FMUL R26, R60, R49 ;  /* 0x000000313c1a7220 */ /* 0x000fe20000400000 */
[----:B------:R-:W-:Y:S01]  /*4200*/  PRMT R4, R4, 0x7604, RZ ;  /* 0x0000760404047816 */ /* 0x000fe200000000ff */
[----:B------:R-:W-:-:S03]  /*4210*/  FMUL R13, R50, R13 ;  /* 0x0000000d320d7220 */ /* 0x000fc60000400000 */
[----:B------:R-:W1:Y:S01]  /*4220*/  MUFU.RCP R126, R126 ;  /* 0x0000007e007e7308 */ /* 0x000e620000001000 */
[----:B--2---:R-:W-:Y:S01]  /*4230*/  FMUL R15, R24, R15 ;  /* 0x0000000f180f7220 */ /* 0x004fe20000400000 */
[C---:B------:R-:W-:Y:S01]  /*4240*/  FMUL R24, R60.reuse, R51 ;  /* 0x000000333c187220 */ /* 0x040fe20000400000 */
[----:B------:R-:W-:Y:S01]  /*4250*/  FMUL R13, R60, R13 ;  /* 0x0000000d3c0d7220 */ /* 0x000fe20000400000 */
[----:B------:R-:W-:Y:S01]  /*4260*/  LOP3.LUT R4, R4, R43, RZ, 0xfc, !PT ;  /* 0x0000002b04047212 */ /* 0x000fe200078efcff */
[----:B------:R-:W-:Y:S01]  /*4270*/  FMUL R15, R48, R15 ;  /* 0x0000000f300f7220 */ /* 0x000fe20000400000 */
[----:B------:R-:W-:Y:S02]  /*4280*/  FMNMX3.NAN R12, |R95|, |R26|, R12, !PT ;  /* 0x4000001a5f0c7276 */ /* 0x000fe4000782020c */
[----:B------:R-:W2:Y:S01]  /*4290*/  MUFU.RCP R17, R17 ;  /* 0x0000001100117308 */ /* 0x000ea20000001000 */
[----:B---3--:R-:W-:Y:S01]  /*42a0*/  FMUL R127, R100, R127 ;  /* 0x0000007f647f7220 */ /* 0x008fe20000400000 */
[----:B------:R-:W-:Y:S01]  /*42b0*/  FMUL R15, R60, R15 ;  /* 0x0000000f3c0f7220 */ /* 0x000fe20000400000 */
[----:B------:R-:W-:-:S02]  /*42c0*/  FMNMX3.NAN R21, |R22|, |R24|, R7, !PT ;  /* 0x4000001816157276 */ /* 0x000fc40007820207 */
[----:B------:R-:W-:Y:S01]  /*42d0*/  F2FP.SATFINITE.E2M1.F32.PACK_AB_MERGE_C R22, R22, R123, RZ ;  /* 0x0000007b1616723e */ /* 0x000fe200042070ff */
[----:B------:R-:W-:Y:S01]  /*42e0*/  FMUL R127, R92, R127 ;  /* 0x0000007f5c7f7220 */ /* 0x000fe20000400000 */
[----:B------:R-:W-:Y:S01]  /*42f0*/  F2FP.SATFINITE.E2M1.F32.PACK_AB_MERGE_C R7, R95, R16, RZ ;  /* 0x000000105f07723e */ /* 0x000fe200042070ff */
[----:B------:R-:W3:Y:S01]  /*4300*/  MUFU.RCP R120, R120 ;  /* 0x0000007800787308 */ /* 0x000ee20000001000 */
[----:B-1----:R-:W-:Y:S01]  /*4310*/  FMUL R126, R101, R126 ;  /* 0x0000007e657e7220 */ /* 0x002fe20000400000 */
[----:B------:R-:W-:Y:S01]  /*4320*/  F2FP.SATFINITE.E2M1.F32.PACK_AB_MERGE_C R25, R24, R13, RZ ;  /* 0x0000000d1819723e */ /* 0x000fe200042070ff */
[----:B------:R-:W-:Y:S01]  /*4330*/  FMUL R10, R60, R127 ;  /* 0x0000007f3c0a7220 */ /* 0x000fe20000400000 */
[----:B------:R-:W-:Y:S01]  /*4340*/  F2FP.SATFINITE.E2M1.F32.PACK_AB_MERGE_C R24, R26, R15, RZ ;  /* 0x0000000f1a18723e */ /* 0x000fe200042070ff */
[----:B------:R-:W-:Y:S01]  /*4350*/  FMUL R93, R93, R126 ;  /* 0x0000007e5d5d7220 */ /* 0x000fe20000400000 */
[----:B------:R-:W-:Y:S02]  /*4360*/  PRMT R22, R22, 0x7054, RZ ;  /* 0x0000705416167816 */ /* 0x000fe400000000ff */
[----:B------:R-:W1:Y:S01]  /*4370*/  MUFU.RCP R121, R121 ;  /* 0x0000007900797308 */ /* 0x000e620000001000 */
[----:B--2---:R-:W-:Y:S01]  /*4380*/  FMUL R17, R116, R17 ;  /* 0x0000001174117220 */ /* 0x004fe20000400000 */
[----:B------:R-:W-:Y:S01]  /*4390*/  PRMT R7, R7, 0x7604, RZ ;  /* 0x0000760407077816 */ /* 0x000fe200000000ff */
[----:B------:R-:W-:Y:S01]  /*43a0*/  FMUL R93, R60, R93 ;  /* 0x0000005d3c5d7220 */ /* 0x000fe20000400000 */
[----:B------:R-:W-:Y:S01]  /*43b0*/  PRMT R25, R25, 0x7054, RZ ;  /* 0x0000705419197816 */ /* 0x000fe200000000ff */
[----:B------:R-:W-:Y:S01]  /*43c0*/  FMUL R17, R46, R17 ;  /* 0x000000112e117220 */ /* 0x000fe20000400000 */
[----:B------:R-:W-:-:S02]  /*43d0*/  PRMT R24, R24, 0x7604, RZ ;  /* 0x0000760418187816 */ /* 0x000fc400000000ff */
[----:B------:R-:W2:Y:S01]  /*43e0*/  MUFU.RCP R129, R129 ;  /* 0x0000008100817308 */ /* 0x000ea20000001000 */
[----:B---3--:R-:W-:Y:S01]  /*43f0*/  FMUL R120, R107, R120 ;  /* 0x000000786b787220 */ /* 0x008fe20000400000 */
[----:B------:R-:W-:Y:S02]  /*4400*/  LOP3.LUT R7, R7, R22, RZ, 0xfc, !PT ;  /* 0x0000001607077212 */ /* 0x000fe400078efcff */
[----:B------:R-:W-:Y:S01]  /*4410*/  FMNMX3.NAN R20, |R93|, |R47|, R20, !PT ;  /* 0x4000002f5d147276 */ /* 0x000fe20007820214 */
[----:B------:R-:W-:Y:S01]  /*4420*/  FMUL R37, R37, R120 ;  /* 0x0000007825257220 */ /* 0x000fe20000400000 */
[----:B------:R-:W-:Y:S02]  /*4430*/  F2FP.SATFINITE.E2M1.F32.PACK_AB_MERGE_C R32, R93, R10, RZ ;  /* 0x0000000a5d20723e */ /* 0x000fe400042070ff */
[----:B------:R-:W3:Y:S01]  /*4440*/  MUFU.RCP R128, R128 ;  /* 0x0000008000807308 */ /* 0x000ee20000001000 */
[----:B-1----:R-:W-:Y:S01]  /*4450*/  FMUL R121, R106, R121 ;  /* 0x000000796a797220 */ /* 0x002fe20000400000 */
[----:B------:R-:W-:Y:S01]  /*4460*/  FMUL R6, R60, R37 ;  /* 0x000000253c067220 */ /* 0x000fe20000400000 */
[----:B------:R-:W-:-:S02]  /*4470*/  LOP3.LUT R24, R24, R25, RZ, 0xfc, !PT ;  /* 0x0000001918187212 */ /* 0x000fc400078efcff */
[----:B------:R-:W-:Y:S01]  /*4480*/  FMUL R121, R36, R121 ;  /* 0x0000007924797220 */ /* 0x000fe20000400000 */
[----:B------:R-:W-:Y:S02]  /*4490*/  LOP3.LUT R39, R4, 0xff, R39, 0xf8, !PT ;  /* 0x000000ff04277812 */ /* 0x000fe400078ef827 */
[----:B------:R-:W1:Y:S01]  /*44a0*/  MUFU.RCP R11, R11 ;  /* 0x0000000b000b7308 */ /* 0x000e620000001000 */
[----:B--2---:R-:W-:Y:S01]  /*44b0*/  FMUL R129, R98, R129 ;  /* 0x0000008162817220 */ /* 0x004fe20000400000 */
[----:B------:R-:W-:Y:S01]  /*44c0*/  FMUL R121, R60, R121 ;  /* 0x000000793c797220 */ /* 0x000fe20000400000 */
[----:B------:R-:W-:Y:S02]  /*44d0*/  LOP3.LUT R7, R7, 0xff, R32, 0xf8, !PT ;  /* 0x000000ff07077812 */ /* 0x000fe400078ef820 */
[----:B------:R-:W-:Y:S01]  /*44e0*/  FMUL R129, R90, R129 ;  /* 0x000000815a817220 */ /* 0x000fe20000400000 */
[----:B------:R-:W-:Y:S02]  /*44f0*/  LOP3.LUT R25, R5, 0xff, R14, 0xf8, !PT ;  /* 0x000000ff05197812 */ /* 0x000fe400078ef80e */
[----:B------:R-:W2:Y:S01]  /*4500*/  MUFU.RCP R19, R19 ;  /* 0x0000001300137308 */ /* 0x000ea20000001000 */
[----:B---3--:R-:W-:Y:S01]  /*4510*/  FMUL R128, R99, R128 ;  /* 0x0000008063807220 */ /* 0x008fe20000400000 */
[----:B------:R-:W-:Y:S01]  /*4520*/  FMUL R22, R60, R129 ;  /* 0x000000813c167220 */ /* 0x000fe20000400000 */
[----:B------:R-:W-:-:S02]  /*4530*/  FMNMX3.NAN R8, |R123|, |R13|, R8, !PT ;  /* 0x4000000d7b087276 */ /* 0x000fc40007820208 */
[----:B------:R-:W-:Y:S01]  /*4540*/  FMUL R91, R91, R128 ;  /* 0x000000805b5b7220 */ /* 0x000fe20000400000 */
[----:B------:R-:W-:Y:S02]  /*4550*/  FMNMX3.NAN R23, |R16|, |R15|, R23, !PT ;  /* 0x4000000f10177276 */ /* 0x000fe40007820217 */
[----:B------:R-:W3:Y:S01]  /*4560*/  MUFU.RCP R18, R18 ;  /* 0x0000001200127308 */ /* 0x000ee20000001000 */
[----:B-1----:R-:W-:Y:S01]  /*4570*/  FMUL R11, R28, R11 ;  /* 0x0000000b1c0b7220 */ /* 0x002fe20000400000 */
[C---:B------:R-:W-:Y:S01]  /*4580*/  FMUL R28, R60.reuse, R17 ;  /* 0x000000113c1c7220 */ /* 0x040fe20000400000 */
[----:B------:R-:W-:Y:S01]  /*4590*/  FMUL R91, R60, R91 ;  /* 0x0000005b3c5b7220 */ /* 0x000fe20000400000 */
[----:B------:R-:W-:Y:S01]  /*45a0*/  FMNMX.NAN R20, R21, R20, !PT ;  /* 0x0000001415147209 */ /* 0x000fe20007820000 */
[----:B------:R-:W-:Y:S02]  /*45b0*/  FMUL R11, R52, R11 ;  /* 0x0000000b340b7220 */ /* 0x000fe40000400000 */
[----:B------:R-:W-:Y:S01]  /*45c0*/  F2FP.SATFINITE.E2M1.F32.PACK_AB_MERGE_C R47, R47, R28, RZ ;  /* 0x0000001c2f2f723e */ /* 0x000fe200042070ff */
[----:B--2---:R-:W-:Y:S01]  /*45d0*/  FMUL R19, R114, R19 ;  /* 0x0000001372137220 */ /* 0x004fe20000400000 */
[----:B------:R-:W-:-:S02]  /*45e0*/  F2FP.SATFINITE.E2M1.F32.PACK_AB_MERGE_C R4, R91, R22, RZ ;  /* 0x000000165b04723e */ /* 0x000fc400042070ff */
[----:B------:R-:W-:Y:S01]  /*45f0*/  LOP3.LUT R24, R24, 0xff, R47, 0xf8, !PT ;  /* 0x000000ff18187812 */ /* 0x000fe200078ef82f */
[----:B------:R-:W-:Y:S01]  /*4600*/  FMUL R19, R44, R19 ;  /* 0x000000132c137220 */ /* 0x000fe20000400000 */
[----:B------:R-:W-:Y:S02]  /*4610*/  PRMT R4, R4, 0x6540, R7 ;  /* 0x0000654004047816 */ /* 0x000fe40000000007 */
[----:B------:R-:W-:Y:S01]  /*4620*/  FMNMX3.NAN R9, |R10|, |R28|, R9, !PT ;  /* 0x4000001c0a097276 */ /* 0x000fe20007820209 */
[----:B---3--:R-:W-:Y:S01]  /*4630*/  FMUL R18, R115, R18 ;  /* 0x0000001273127220 */ /* 0x008fe20000400000 */
[----:B------:R-:W-:Y:S02]  /*4640*/  FMUL R19, R60, R19 ;  /* 0x000000133c137220 */ /* 0x000fe40000400000 */
[----:B------:R-:W-:Y:S01]  /*4650*/  FMNMX.NAN R8, R8, R9, !PT ;  /* 0x0000000908087209 */ /* 0x000fe20007820000 */
[----:B------:R-:W-:Y:S01]  /*4660*/  FMUL R45, R45, R18 ;  /* 0x000000122d2d7220 */ /* 0x000fe20000400000 */
[----:B------:R-:W-:Y:S01]  /*4670*/  FMUL R18, R60, R11 ;  /* 0x0000000b3c127220 */ /* 0x000fe20000400000 */
[----:B------:R-:W-:-:S02]  /*4680*/  FMNMX.NAN R11, |R6|, |R53|, !PT ;  /* 0x40000035060b7209 */ /* 0x000fc40007820200 */
[----:B------:R-:W-:Y:S01]  /*4690*/  FMUL R30, R60, R45 ;  /* 0x0000002d3c1e7220 */ /* 0x000fe20000400000 */
[----:B------:R-:W-:Y:S02]  /*46a0*/  F2FP.SATFINITE.E2M1.F32.PACK_AB_MERGE_C R6, R6, R121, RZ ;  /* 0x000000790606723e */ /* 0x000fe400042070ff */
[-C--:B------:R-:W-:Y:S02]  /*46b0*/  FMNMX.NAN R121, |R121|, |R18|.reuse, !PT ;  /* 0x4000001279797209 */ /* 0x080fe40007820200 */
[----:B------:R-:W-:Y:S02]  /*46c0*/  F2FP.SATFINITE.E2M1.F32.PACK_AB_MERGE_C R18, R53, R18, RZ ;  /* 0x000000123512723e */ /* 0x000fe400042070ff */
[----:B------:R-:W-:Y:S02]  /*46d0*/  F2FP.SATFINITE.E2M1.F32.PACK_AB_MERGE_C R17, R30, R19, RZ ;  /* 0x000000131e11723e */ /* 0x000fe400042070ff */
[----:B------:R-:W-:Y:S02]  /*46e0*/  PRMT R5, R6, 0x6540, R39 ;  /* 0x0000654006057816 */ /* 0x000fe40000000027 */
[----:B------:R-:W-:-:S02]  /*46f0*/  PRMT R6, R17, 0x6540, R24 ;  /* 0x0000654011067816 */ /* 0x000fc40000000018 */
[----:B------:R-:W-:Y:S02]  /*4700*/  PRMT R7, R18, 0x6540, R25 ;  /* 0x0000654012077816 */ /* 0x000fe40000000019 */
[----:B------:R-:W-:Y:S02]  /*4710*/  FMNMX3.NAN R11, |R91|, |R30|, R11, !PT ;  /* 0x4000001e5b0b7276 */ /* 0x000fe4000782020b */
[----:B------:R-:W-:Y:S01]  /*4720*/  FMNMX3.NAN R22, |R22|, |R19|, R121, !PT ;  /* 0x4000001316167276 */ /* 0x000fe20007820279 */
[----:B------:R1:W-:Y:S01]  /*4730*/  STS.128 [R69+0x4400], R4 ;  /* 0x0044000445007388 */ /* 0x0003e20000000c00 */
[----:B------:R-:W-:Y:S02]  /*4740*/  FMNMX3.NAN R11, R11, R12, R20, !PT ;  /* 0x0000000c0b0b7276 */ /* 0x000fe40007820014 */
[----:B------:R-:W-:Y:S01]  /*4750*/  FMNMX3.NAN R8, R22, R23, R8, !PT ;  /* 0x0000001716087276 */ /* 0x000fe20007820008 */
[----:B------:R2:W-:Y:S06]  /*4760*/  MEMBAR.ALL.CTA ;  /* 0x0000000000007992 */ /* 0x0005ec0000008000 */
[----:B--2---:R-:W2:Y:S01]  /*4770*/  FENCE.VIEW.ASYNC.S ;  /* 0x00000000000073c6 */ /* 0x004ea20000000000 */
[----:B------:R-:W-:-:S04]  /*4780*/  FMNMX3.NAN R11, R8, R11, RZ, !PT ;  /* 0x0000000b080b7276 */ /* 0x000fc800078200ff */
[----:B------:R-:W-:Y:S01]  /*4790*/  FMNMX R88, R11, R88, !PT ;  /* 0x000000580b587209 */ /* 0x000fe20007800000 */
[----:B--2---:R-:W-:Y:S06]  /*47a0*/  BAR.SYNC.DEFER_BLOCKING 0x2, 0x80 ;  /* 0x0082000000007b1d */ /* 0x004fec0000010000 */
[----:B------:R-:W-:Y:S05]  /*47b0*/  BRA.U !UP4, `(.L_x_45) ;  /* 0x000000010c447547 */ /* 0x000fea000b800000 */
[----:B------:R-:W-:Y:S01]  /*47c0*/  IMAD R62, R61, 0x4, R62 ;  /* 0x000000043d3e7824 */ /* 0x000fe200078e023e */
[----:B------:R-:W-:Y:S01]  /*47d0*/  UIADD3 UR8, UP0, UPT, UR10, 0x2c0, URZ ;  /* 0x000002c00a087890 */ /* 0x000fe2000ff1e0ff */
[----:B------:R-:W-:Y:S02]  /*47e0*/  PLOP3.LUT P0, PT, PT, PT, PT, 0x80, 0x8 ;  /* 0x000000000008781c */ /* 0x000fe40003f0f070 */
[----:B-1----:R-:W-:Y:S01]  /*47f0*/  IADD3 R4, PT, PT, R3, 0x4400, RZ ;  /* 0x0000440003047810 */ /* 0x002fe20007ffe0ff */
[----:B------:R-:W-:Y:S01]  /*4800*/  IMAD.SHL.U32 R62, R62, 0x20, RZ ;  /* 0x000000203e3e7824 */ /* 0x000fe200078e00ff */
[----:B------:R-:W-:-:S12]  /*4810*/  UIADD3.X UR9, UPT, UPT, URZ, UR11, URZ, UP0, !UPT ;  /* 0x0000000bff097290 */ /* 0x000fd800087fe4ff */
.L_x_46:
        /* <DEDUP_REMOVED lines=10> */
[----:B------:R0:W-:Y:S02]  /*48c0*/  UTMACMDFLUSH ;  /* 0x00000000000079b7 */ /* 0x0001e40000000000 */
.L_x_45:
[----:B------:R-:W-:Y:S01]  /*48d0*/  BAR.SYNC.DEFER_BLOCKING 0x2, 0x80 ;  /* 0x0082000000007b1d */ /* 0x000fe20000010000 */
[----:B------:R-:W-:Y:S02]  /*48e0*/  IADD3 R86, PT, PT, R86, 0x1, RZ ;  /* 0x0000000156567810 */ /* 0x000fe40007ffe0ff */
[----:B------:R-:W-:-:S03]  /*48f0*/  IADD3 R87, PT, PT, R87, -0x1, RZ ;  /* 0xffffffff57577810 */ /* 0x000fc60007ffe0ff */
[----:B------:R-:W-:Y:S05]  /*4900*/  @!P2 BRA `(.L_x_47) ;  /* 0xffffffe000e4a947 */ /* 0x000fea000383ffff */
[-C--:B-1----:R-:W-:Y:S01]  /*4910*/  LEA R5, R70, R3.reuse, 0x3 ;  /* 0x0000000346057211 */ /* 0x082fe200078e18ff */
[----:B------:R-:W-:Y:S01]  /*4920*/  BSSY B0, `(.L_x_48) ;  /* 0x0000005000007945 */ /* 0x000fe20003800000 */
[----:B------:R-:W-:Y:S02]  /*4930*/  SHF.L.U32 R6, R68, 0x1f, RZ ;  /* 0x0000001f44067819 */ /* 0x000fe400000006ff */
[----:B------:R-:W-:Y:S02]  /*4940*/  LEA R63, R70, R3, 0x4 ;  /* 0x00000003463f7211 */ /* 0x000fe400078e20ff */
[----:B------:R-:W1:Y:S02]  /*4950*/  SYNCS.PHASECHK.TRANS64.TRYWAIT P0, [R5+URZ+0x40], R6 ;  /* 0x00004006050075a7 */ /* 0x000e6400080011ff */
[----:B-1----:R-:W-:Y:S05]  /*4960*/  @!P0 BRA `(.L_x_49) ;  /* 0x0000000800bc8947 */ /* 0x002fea0003800000 */
.L_x_81:
[----:B------:R-:W-:Y:S05]  /*4970*/  BSYNC B0 ;  /* 0x0000000000007941 */ /* 0x000fea0003800000 */
.L_x_48:
[----:B------:R-:W2:Y:S01]  /*4980*/  LDS.128 R60, [R63+0x2d410] ;  /* 0x02d410003f3c7984 */ /* 0x000ea20000000c00 */
[----:B------:R-:W-:Y:S01]  /*4990*/  CREDUX.MAXABS.F32.NAN UR4, R88 ;  /* 0x00000000580472cc */ /* 0x000fe20000006400 */
[----:B------:R-:W-:Y:S01]  /*49a0*/  BSSY.RECONVERGENT B0, `(.L_x_50) ;  /* 0x0000013000007945 */ /* 0x000fe20003800200 */
[----:B------:R-:W-:Y:S01]  /*49b0*/  ISETP.NE.AND P0, PT, R64, RZ, PT ;  /* 0x000000ff4000720c */ /* 0x000fe20003f05270 */
[----:B------:R3:W-:Y:S06]  /*49c0*/  MEMBAR.ALL.CTA ;  /* 0x0000000000007992 */ /* 0x0007ec0000008000 */
[----:B---3--:R-:W3:Y:S01]  /*49d0*/  FENCE.VIEW.ASYNC.S ;  /* 0x00000000000073c6 */ /* 0x008ee20000000000 */
[----:B------:R-:W-:-:S03]  /*49e0*/  VIADD R70, R70, 0x1 ;  /* 0x0000000146467836 */ /* 0x000fc60000000000 */
[----:B-1----:R-:W-:Y:S01]  /*49f0*/  IMAD.U32 R7, RZ, RZ, UR4 ;  /* 0x00000004ff077e24 */ /* 0x002fe2000f8e00ff */
[----:B---3--:R1:W-:Y:S04]  /*4a00*/  SYNCS.ARRIVE.TRANS64.ART0 RZ, [R5+URZ+0x50], R0 ;  /* 0x0000500005ff79a7 */ /* 0x0083e800085000ff */
[----:B------:R1:W-:Y:S01]  /*4a10*/  @!P0 STS [R80+0x2d400], R7 ;  /* 0x02d4000750008388 */ /* 0x0003e20000000800 */
[----:B------:R-:W-:Y:S01]  /*4a20*/  BAR.SYNC.DEFER_BLOCKING 0x2, 0x80 ;  /* 0x0082000000007b1d */ /* 0x000fe20000010000 */
[----:B------:R-:W-:-:S13]  /*4a30*/  LOP3.LUT P0, RZ, R82, R64, RZ, 0xfc, !PT ;  /* 0x0000004052ff7212 */ /* 0x000fda000780fcff */
[----:B------:R-:W-:Y:S05]  /*4a40*/  @P0 BRA `(.L_x_51) ;  /* 0x0000000000200947 */ /* 0x000fea0003800000 */
[----:B------:R-:W-:Y:S01]  /*4a50*/  IMAD.U32 R3, RZ, RZ, UR13 ;  /* 0x0000000dff037e24 */ /* 0x000fe2000f8e00ff */
[----:B------:R-:W3:Y:S04]  /*4a60*/  LDCU.64 UR4, c[0x0][0x740] ;  /* 0x0000e800ff0477ac */ /* 0x000ee80008000a00 */
[----:B-1----:R-:W1:Y:S01]  /*4a70*/  LDS.128 R4, [R3+0x2d400] ;  /* 0x02d4000003047984 */ /* 0x002e620000000c00 */
[----:B---3--:R-:W-:-:S04]  /*4a80*/  LEA R8, P0, R65, UR4, 0x2 ;  /* 0x0000000441087c11 */ /* 0x008fc8000f8010ff */
[----:B------:R-:W-:Y:S02]  /*4a90*/  LEA.HI.X R9, R65, UR5, R2, 0x2, P0 ;  /* 0x0000000541097c11 */ /* 0x000fe400080f1402 */
[----:B-1----:R-:W-:-:S04]  /*4aa0*/  FMNMX3 R4, R4, RZ, R5, !PT ;  /* 0x000000ff04047276 */ /* 0x002fc80007800005 */
[----:B------:R-:W-:-:S05]  /*4ab0*/  FMNMX3 R7, R4, R6, R7, !PT ;  /* 0x0000000604077276 */ /* 0x000fca0007800007 */
[----:B------:R3:W-:Y:S02]  /*4ac0*/  REDG.E.MAX.S32.STRONG.GPU desc[UR76][R8.64], R7 ;  /* 0x000000070800798e */ /* 0x0007e4000d12e34c */
.L_x_51:
[----:B------:R-:W-:Y:S05]  /*4ad0*/  BSYNC.RECONVERGENT B0 ;  /* 0x0000000000007941 */ /* 0x000fea0003800200 */
.L_x_50:
[----:B--2---:R-:W-:Y:S02]  /*4ae0*/  ISETP.NE.AND P0, PT, R63, 0x1, PT ;  /* 0x000000013f00780c */ /* 0x004fe40003f05270 */
[----:B------:R-:W-:-:S04]  /*4af0*/  ISETP.NE.AND P1, PT, R70, 0x2, PT ;  /* 0x000000024600780c */ /* 0x000fc80003f25270 */
[----:B-1----:R-:W-:Y:S02]  /*4b00*/  SEL R5, RZ, 0x1, P1 ;  /* 0x00000001ff057807 */ /* 0x002fe40000800000 */
[----:B------:R-:W-:Y:S02]  /*4b10*/  SEL R70, R70, RZ, P1 ;  /* 0x000000ff46467207 */ /* 0x000fe40000800000 */
[----:B------:R-:W-:-:S03]  /*4b20*/  LOP3.LUT R68, R68, R5, RZ, 0x3c, !PT ;  /* 0x0000000544447212 */ /* 0x000fc600078e3cff */
[----:B------:R-:W-:Y:S05]  /*4b30*/  @!P0 BRA `(.L_x_52) ;  /* 0xffffffe000108947 */ /* 0x000fea000383ffff */
.L_x_39:
[----:B------:R-:W-:Y:S05]  /*4b40*/  BRA.U !UP4, `(.L_x_53) ;  /* 0x000000010c1c7547 */ /* 0x000fea000b800000 */
[----:B------:R-:W1:Y:S01]  /*4b50*/  S2UR UR5, SR_CgaCtaId ;  /* 0x00000000000579c3 */ /* 0x000e620000008800 */
[----:B------:R-:W-:Y:S01]  /*4b60*/  ELECT P0, URZ, PT ;  /* 0x0000000000ff782f */ /* 0x000fe20003800000 */
[----:B----4-:R-:W-:Y:S01]  /*4b70*/  HFMA2 R2, -RZ, RZ, 0, 5.9604644775390625e-08 ;  /* 0x00000001ff027431 */ /* 0x010fe200000001ff */
[----:B------:R-:W-:-:S05]  /*4b80*/  UMOV UR4, 0x40 ;  /* 0x0000004000047882 */ /* 0x000fca0000000000 */
[----:B------:R-:W-:Y:S01]  /*4b90*/  UVIRTCOUNT.DEALLOC.SMPOOL 0x80 ;  /* 0x000000800000784c */ /* 0x000fe20000000000 */
[----:B-1----:R-:W-:-:S09]  /*4ba0*/  ULEA UR4, UR5, UR4, 0x18 ;  /* 0x0000000405047291 */ /* 0x002fd2000f8ec0ff */
[----:B------:R1:W-:Y:S03]  /*4bb0*/  @P0 STS.U8 [UR4], R2 ;  /* 0x00000002ff000988 */ /* 0x0003e60008000004 */
.L_x_53:
[----:B------:R-:W-:Y:S06]  /*4bc0*/  BAR.SYNC.DEFER_BLOCKING 0x2, 0x80 ;  /* 0x0082000000007b1d */ /* 0x000fec0000010000 */
[----:B------:R-:W-:Y:S05]  /*4bd0*/  BRA.U !UP4, `(.L_x_54) ;  /* 0x000000010c9c7547 */ /* 0x000fea000b800000 */
[----:B------:R-:W5:Y:S01]  /*4be0*/  S2UR UR5, SR_CgaCtaId ;  /* 0x00000000000579c3 */ /* 0x000f620000008800 */
[----:B------:R-:W-:Y:S01]  /*4bf0*/  NOP ;  /* 0x0000000000007918 */ /* 0x000fe20000000000 */
[----:B------:R-:W-:Y:S01]  /*4c00*/  UMOV UR4, 0x50 ;  /* 0x0000005000047882 */ /* 0x000fe20000000000 */
[----:B------:R-:W-:Y:S01]  /*4c10*/  LOP3.LUT R4, R81, 0xffff, RZ, 0xc0, !PT ;  /* 0x0000ffff51047812 */ /* 0x000fe200078ec0ff */
[----:B------:R-:W-:-:S03]  /*4c20*/  IMAD.MOV.U32 R3, RZ, RZ, 0xffff ;  /* 0x0000ffffff037424 */ /* 0x000fc600078e00ff */
[----:B------:R-:W-:-:S04]  /*4c30*/  SHF.R.U32.HI R4, RZ, 0x5, R4 ;  /* 0x00000005ff047819 */ /* 0x000fc80000011604 */
[----:B------:R-:W-:Y:S01]  /*4c40*/  SHF.L.U32 R3, R3, R4, RZ ;  /* 0x0000000403037219 */ /* 0x000fe200000006ff */
[----:B------:R-:W-:-:S05]  /*4c50*/  VIADD R5, R4, 0x10 ;  /* 0x0000001004057836 */ /* 0x000fca0000000000 */
[----:B------:R-:W-:Y:S01]  /*4c60*/  SHF.L.U32 R0, R0, R5, RZ ;  /* 0x0000000500007219 */ /* 0x000fe200000006ff */
[----:B-----5:R-:W-:-:S03]  /*4c70*/  ULEA UR4, UR5, UR4, 0x18 ;  /* 0x0000000405047291 */ /* 0x020fc6000f8ec0ff */
[----:B------:R-:W-:-:S04]  /*4c80*/  LOP3.LUT R5, R0, R3, RZ, 0xfc, !PT ;  /* 0x0000000300057212 */ /* 0x000fc800078efcff */
[C---:B------:R-:W-:Y:S02]  /*4c90*/  LOP3.LUT R3, R5.reuse, 0xffff, RZ, 0xc0, !PT ;  /* 0x0000ffff05037812 */ /* 0x040fe400078ec0ff */
[----:B-1--4-:R-:W1:Y:S02]  /*4ca0*/  LDS R2, [UR4] ;  /* 0x00000004ff027984 */ /* 0x012e640008000800 */
[----:B-1----:R-:W-:-:S04]  /*4cb0*/  LOP3.LUT R0, R5, 0xffff, R2, 0x80, !PT ;  /* 0x0000ffff05007812 */ /* 0x002fc800078e8002 */
[----:B------:R-:W-:-:S13]  /*4cc0*/  ISETP.NE.AND P0, PT, R0, R3, PT ;  /* 0x000000030000720c */ /* 0x000fda0003f05270 */
[----:B------:R-:W-:Y:S05]  /*4cd0*/  @P0 BRA `(.L_x_55) ;  /* 0x0000000000500947 */ /* 0x000fea0003800000 */
[----:B------:R-:W-:Y:S02]  /*4ce0*/  SHF.R.U32.HI R0, RZ, 0x10, R2 ;  /* 0x00000010ff007819 */ /* 0x000fe40000011602 */
[----:B------:R-:W-:-:S04]  /*4cf0*/  SHF.R.U32.HI R3, RZ, 0x10, R5 ;  /* 0x00000010ff037819 */ /* 0x000fc80000011605 */
[----:B------:R-:W-:-:S04]  /*4d00*/  LOP3.LUT R0, R0, R3, RZ, 0xc0, !PT ;  /* 0x0000000300007212 */ /* 0x000fc800078ec0ff */
[----:B------:R-:W-:-:S13]  /*4d10*/  ISETP.NE.AND P0, PT, R0, R3, PT ;  /* 0x000000030000720c */ /* 0x000fda0003f05270 */
[----:B------:R-:W-:Y:S05]  /*4d20*/  @P0 BRA `(.L_x_56) ;  /* 0x0000000000300947 */ /* 0x000fea0003800000 */
[----:B------:R-:W-:Y:S01]  /*4d30*/  R2UR UR5, R5 ;  /* 0x00000000050572ca */ /* 0x000fe200000e0000 */
[----:B------:R-:W1:Y:S01]  /*4d40*/  S2R R2, SR_LANEID ;  /* 0x0000000000027919 */ /* 0x000e620000000000 */
[----:B------:R-:W-:Y:S02]  /*4d50*/  VOTEU.ANY UR6, UPT, PT ;  /* 0x0000000000067886 */ /* 0x000fe400038e0100 */
[----:B------:R-:W-:-:S09]  /*4d60*/  UFLO.U32 UR6, UR6 ;  /* 0x00000006000672bd */ /* 0x000fd200080e0000 */
[----:B------:R-:W-:-:S06]  /*4d70*/  ULOP3.LUT UR5, URZ, UR5, URZ, 0x33, !UPT ;  /* 0x00000005ff057292 */ /* 0x000fcc000f8e33ff */
[----:B------:R-:W-:-:S04]  /*4d80*/  IMAD.U32 R0, RZ, RZ, UR5 ;  /* 0x00000005ff007e24 */ /* 0x000fc8000f8e00ff */
[----:B------:R-:W4:Y:S02]  /*4d90*/  REDUX UR7, R0 ;  /* 0x00000000000773c4 */ /* 0x000f240000000000 */
[----:B------:R3:W-:Y:S01]  /*4da0*/  UTCATOMSWS.AND URZ, UR5 ;  /* 0x0000000500ff79e3 */ /* 0x0007e20008000000 */
[----:B-1----:R-:W-:Y:S01]  /*4db0*/  ISETP.EQ.U32.AND P0, PT, R2, UR6, PT ;  /* 0x0000000602007c0c */ /* 0x002fe2000bf02070 */
[----:B----4-:R-:W-:-:S12]  /*4dc0*/  IMAD.U32 R2, RZ, RZ, UR7 ;  /* 0x00000007ff027e24 */ /* 0x010fd8000f8e00ff */
[----:B------:R3:W-:Y:S01]  /*4dd0*/  @P0 ATOMS.AND RZ, [UR4], R2 ;  /* 0x00000002ffff098c */ /* 0x0007e2000a800004 */
[----:B------:R-:W-:Y:S05]  /*4de0*/  BRA `(.L_x_57) ;  /* 0x0000000000147947 */ /* 0x000fea0003800000 */
.L_x_56:
[----:B------:R-:W-:Y:S02]  /*4df0*/  MOV R2, 0x4e10 ;  /* 0x00004e1000027802 */ /* 0x000fe40000000f00 */
[----:B--23--:R-:W-:Y:S05]  /*4e00*/  CALL.REL.NOINC `($__internal_0_$__cuda_sm10x_tcgen05_guardrail_trap_col_being_dealloced_not_returned_by_alloc) ;  /* 0x0000000400ac7944 */ /* 0x00cfea0003c00000 */
[----:B------:R-:W-:Y:S05]  /*4e10*/  BRA `(.L_x_57) ;  /* 0x0000000000087947 */ /* 0x000fea0003800000 */
.L_x_55:
[----:B------:R-:W-:Y:S02]  /*4e20*/  MOV R2, 0x4e40 ;  /* 0x00004e4000027802 */ /* 0x000fe40000000f00 */
[----:B--23--:R-:W-:Y:S05]  /*4e30*/  CALL.REL.NOINC `($__internal_2_$__cuda_sm10x_tcgen05_guardrail_trap_unallocated_columns_being_dealloced) ;  /* 0x0000000400b87944 */ /* 0x00cfea0003c00000 */
.L_x_57:
[----:B------:R-:W-:Y:S01]  /*4e40*/  NOP ;  /* 0x0000000000007918 */ /* 0x000fe20000000000 */
.L_x_54:
[----:B------:R-:W-:-:S04]  /*4e50*/  DEPBAR.LE SB0, 0x0 ;  /* 0x000080000000791a */ /* 0x000fc80000000000 */
[----:B------:R-:W-:-:S04]  /*4e60*/  DEPBAR.LE SB0, 0x0 ;  /* 0x000080000000791a */ /* 0x000fc80000000000 */
[----:B---3--:R-:W-:Y:S05]  /*4e70*/  EXIT ;  /* 0x000000000000794d */ /* 0x008fea0003800000 */
.L_x_9:
[----:B------:R-:W-:-:S07]  /*4e80*/  MOV R20, R21 ;  /* 0x0000001500147202 */ /* 0x000fce0000000f00 */
.L_x_58:
[----:B----4-:R4:W3:Y:S02]  /*4e90*/  SYNCS.PHASECHK.TRANS64.TRYWAIT P0, [R14+URZ+0x50], R21 ;  /* 0x000050150e0075a7 */ /* 0x0108e400080011ff */
[----:B---3--:R-:W-:Y:S05]  /*4ea0*/  @!P0 NANOSLEEP.SYNCS 0x989680 ;  /* 0x009896800000895d */ /* 0x008fea0003900000 */
[----:B------:R-:W3:Y:S02]  /*4eb0*/  @!P0 SYNCS.PHASECHK.TRANS64 P0, [R14+URZ+0x50], R21 ;  /* 0x000050150e0085a7 */ /* 0x000ee400080010ff */
[----:B---3--:R-:W-:Y:S05]  /*4ec0*/  @!P0 BRA `(.L_x_58) ;  /* 0xfffffffc00f08947 */ /* 0x008fea000383ffff */
[----:B------:R-:W-:Y:S05]  /*4ed0*/  BRA `(.L_x_59) ;  /* 0xffffffbc00547947 */ /* 0x000fea000383ffff */
.L_x_11:
[----:B------:R-:W-:-:S07]  /*4ee0*/  MOV R7, R6 ;  /* 0x0000000600077202 */ /* 0x000fce0000000f00 */
.L_x_60:
[----:B--2---:R2:W3:Y:S02]  /*4ef0*/  SYNCS.PHASECHK.TRANS64.TRYWAIT P0, [R2+URZ+0x50], R7 ;  /* 0x00005007020075a7 */ /* 0x0044e400080011ff */
[----:B---3--:R-:W-:Y:S05]  /*4f00*/  @!P0 NANOSLEEP.SYNCS 0x989680 ;  /* 0x009896800000895d */ /* 0x008fea0003900000 */
[----:B------:R-:W3:Y:S02]  /*4f10*/  @!P0 SYNCS.PHASECHK.TRANS64 P0, [R2+URZ+0x50], R7 ;  /* 0x00005007020085a7 */ /* 0x000ee400080010ff */
[----:B---3--:R-:W-:Y:S05]  /*4f20*/  @!P0 BRA `(.L_x_60) ;  /* 0xfffffffc00f08947 */ /* 0x008fea000383ffff */
[----:B------:R-:W-:Y:S05]  /*4f30*/  BRA `(.L_x_61) ;  /* 0xffffffbc00f87947 */ /* 0x000fea000383ffff */
.L_x_12:
[----:B------:R-:W-:-:S07]  /*4f40*/  MOV R13, R12 ;  /* 0x0000000c000d7202 */ /* 0x000fce0000000f00 */
.L_x_62:
[----:B--2---:R2:W3:Y:S02]  /*4f50*/  SYNCS.PHASECHK.TRANS64.TRYWAIT P0, [R8+URZ+0x50], R13 ;  /* 0x0000500d080075a7 */ /* 0x0044e400080011ff */
[----:B---3--:R-:W-:Y:S05]  /*4f60*/  @!P0 NANOSLEEP.SYNCS 0x989680 ;  /* 0x009896800000895d */ /* 0x008fea0003900000 */
[----:B------:R-:W3:Y:S02]  /*4f70*/  @!P0 SYNCS.PHASECHK.TRANS64 P0, [R8+URZ+0x50], R13 ;  /* 0x0000500d080085a7 */ /* 0x000ee400080010ff */
[----:B---3--:R-:W-:Y:S05]  /*4f80*/  @!P0 BRA `(.L_x_62) ;  /* 0xfffffffc00f08947 */ /* 0x008fea000383ffff */
[----:B------:R-:W-:Y:S05]  /*4f90*/  BRA `(.L_x_4) ;  /* 0xffffffc0002c7947 */ /* 0x000fea000383ffff */
.L_x_14:
[----:B------:R-:W-:-:S07]  /*4fa0*/  MOV R0, UR6 ;  /* 0x0000000600007c02 */ /* 0x000fce0008000f00 */
.L_x_63:
[----:B---3--:R3:W4:Y:S02]  /*4fb0*/  SYNCS.PHASECHK.TRANS64.TRYWAIT P0, [R0+URZ+0x40], RZ ;  /* 0x000040ff000075a7 */ /* 0x00872400080011ff */
[----:B----4-:R-:W-:Y:S05]  /*4fc0*/  @!P0 NANOSLEEP.SYNCS 0x989680 ;  /* 0x009896800000895d */ /* 0x010fea0003900000 */
[----:B------:R-:W4:Y:S02]  /*4fd0*/  @!P0 SYNCS.PHASECHK.TRANS64 P0, [R0+URZ+0x40], RZ ;  /* 0x000040ff000085a7 */ /* 0x000f2400080010ff */
[----:B----4-:R-:W-:Y:S05]  /*4fe0*/  @!P0 BRA `(.L_x_63) ;  /* 0xfffffffc00f08947 */ /* 0x010fea000383ffff */
[----:B------:R-:W-:Y:S05]  /*4ff0*/  BRA `(.L_x_64) ;  /* 0xffffffc000307947 */ /* 0x000fea000383ffff */
.L_x_17:
[----:B------:R-:W-:Y:S02]  /*5000*/  MOV R4, UR4 ;  /* 0x0000000400047c02 */ /* 0x000fe40008000f00 */
[----:B------:R-:W-:Y:S02]  /*5010*/  MOV R5, UR4 ;  /* 0x0000000400057c02 */ /* 0x000fe40008000f00 */
[----:B------:R-:W-:-:S07]  /*5020*/  MOV R0, UR33 ;  /* 0x0000002100007c02 */ /* 0x000fce0008000f00 */
.L_x_65:
[----:B--2---:R2:W3:Y:S02]  /*5030*/  SYNCS.PHASECHK.TRANS64.TRYWAIT P0, [R0+URZ+0x18], R5 ;  /* 0x00001805000075a7 */ /* 0x0044e400080011ff */
[----:B---3--:R-:W-:Y:S05]  /*5040*/  @!P0 NANOSLEEP.SYNCS 0x989680 ;  /* 0x009896800000895d */ /* 0x008fea0003900000 */
[----:B------:R-:W3:Y:S02]  /*5050*/  @!P0 SYNCS.PHASECHK.TRANS64 P0, [R0+URZ+0x18], R5 ;  /* 0x00001805000085a7 */ /* 0x000ee400080010ff */
[----:B---3--:R-:W-:Y:S05]  /*5060*/  @!P0 BRA `(.L_x_65) ;  /* 0xfffffffc00f08947 */ /* 0x008fea000383ffff */
[----:B------:R-:W-:Y:S05]  /*5070*/  BRA `(.L_x_16) ;  /* 0xffffffc400007947 */ /* 0x000fea000383ffff */
.L_x_19:
[----:B------:R-:W-:-:S07]  /*5080*/  MOV R5, R4 ;  /* 0x0000000400057202 */ /* 0x000fce0000000f00 */
.L_x_66:
[----:B---3--:R3:W4:Y:S02]  /*5090*/  SYNCS.PHASECHK.TRANS64.TRYWAIT P0, [R3+URZ+0x40], R5 ;  /* 0x00004005030075a7 */ /* 0x00872400080011ff */
[----:B----4-:R-:W-:Y:S05]  /*50a0*/  @!P0 NANOSLEEP.SYNCS 0x989680 ;  /* 0x009896800000895d */ /* 0x010fea0003900000 */
[----:B------:R-:W4:Y:S02]  /*50b0*/  @!P0 SYNCS.PHASECHK.TRANS64 P0, [R3+URZ+0x40], R5 ;  /* 0x00004005030085a7 */ /* 0x000f2400080010ff */
[----:B----4-:R-:W-:Y:S05]  /*50c0*/  @!P0 BRA `(.L_x_66) ;  /* 0xfffffffc00f08947 */ /* 0x010fea000383ffff */
[----:B------:R-:W-:Y:S05]  /*50d0*/  BRA `(.L_x_67) ;  /* 0xffffffc4004c7947 */ /* 0x000fea000383ffff */
.L_x_21:
[----:B------:R-:W-:Y:S02]  /*50e0*/  MOV R2, UR7 ;  /* 0x0000000700027c02 */ /* 0x000fe40008000f00 */
[----:B------:R-:W-:Y:S02]  /*50f0*/  MOV R3, UR7 ;  /* 0x0000000700037c02 */ /* 0x000fe40008000f00 */
[----:B------:R-:W-:-:S07]  /*5100*/  MOV R0, UR4 ;  /* 0x0000000400007c02 */ /* 0x000fce0008000f00 */
.L_x_68:
[----:B---3--:R3:W4:Y:S02]  /*5110*/  SYNCS.PHASECHK.TRANS64.TRYWAIT P0, [R0+URZ+0x18], R3 ;  /* 0x00001803000075a7 */ /* 0x00872400080011ff */
[----:B----4-:R-:W-:Y:S05]  /*5120*/  @!P0 NANOSLEEP.SYNCS 0x989680 ;  /* 0x009896800000895d */ /* 0x010fea0003900000 */
[----:B------:R-:W4:Y:S02]  /*5130*/  @!P0 SYNCS.PHASECHK.TRANS64 P0, [R0+URZ+0x18], R3 ;  /* 0x00001803000085a7 */ /* 0x000f2400080010ff */
[----:B----4-:R-:W-:Y:S05]  /*5140*/  @!P0 BRA `(.L_x_68) ;  /* 0xfffffffc00f08947 */ /* 0x010fea000383ffff */
[----:B------:R-:W-:Y:S05]  /*5150*/  BRA `(.L_x_69) ;  /* 0xffffffc400a07947 */ /* 0x000fea000383ffff */
.L_x_23:
[----:B------:R-:W-:-:S07]  /*5160*/  MOV R2, UR50 ;  /* 0x0000003200027c02 */ /* 0x000fce0008000f00 */
.L_x_70:
[----:B---3--:R3:W4:Y:S02]  /*5170*/  SYNCS.PHASECHK.TRANS64.TRYWAIT P0, [R2+URZ+0x40], RZ ;  /* 0x000040ff020075a7 */ /* 0x00872400080011ff */
[----:B----4-:R-:W-:Y:S05]  /*5180*/  @!P0 NANOSLEEP.SYNCS 0x989680 ;  /* 0x009896800000895d */ /* 0x010fea0003900000 */
[----:B------:R-:W4:Y:S02]  /*5190*/  @!P0 SYNCS.PHASECHK.TRANS64 P0, [R2+URZ+0x40], RZ ;  /* 0x000040ff020085a7 */ /* 0x000f2400080010ff */
[----:B----4-:R-:W-:Y:S05]  /*51a0*/  @!P0 BRA `(.L_x_70) ;  /* 0xfffffffc00f08947 */ /* 0x010fea000383ffff */
[----:B------:R-:W-:Y:S05]  /*51b0*/  BRA `(.L_x_71) ;  /* 0xffffffc400b87947 */ /* 0x000fea000383ffff */
.L_x_26:
[----:B------:R-:W-:Y:S02]  /*51c0*/  MOV R2, UR6 ;  /* 0x0000000600027c02 */ /* 0x000fe40008000f00 */
[----:B------:R-:W-:Y:S02]  /*51d0*/  MOV R3, UR6 ;  /* 0x0000000600037c02 */ /* 0x000fe40008000f00 */
[----:B------:R-:W-:-:S07]  /*51e0*/  MOV R0, UR50 ;  /* 0x0000003200007c02 */ /* 0x000fce0008000f00 */
.L_x_72:
[----:B---3--:R3:W4:Y:S02]  /*51f0*/  SYNCS.PHASECHK.TRANS64.TRYWAIT P0, [R0+URZ+0x38], R3 ;  /* 0x00003803000075a7 */ /* 0x00872400080011ff */
[----:B----4-:R-:W-:Y:S05]  /*5200*/  @!P0 NANOSLEEP.SYNCS 0x989680 ;  /* 0x009896800000895d */ /* 0x010fea0003900000 */
[----:B------:R-:W4:Y:S02]  /*5210*/  @!P0 SYNCS.PHASECHK.TRANS64 P0, [R0+URZ+0x38], R3 ;  /* 0x00003803000085a7 */ /* 0x000f2400080010ff */
[----:B----4-:R-:W-:Y:S05]  /*5220*/  @!P0 BRA `(.L_x_72) ;  /* 0xfffffffc00f08947 */ /* 0x010fea000383ffff */
[----:B------:R-:W-:Y:S05]  /*5230*/  BRA `(.L_x_25) ;  /* 0xffffffc800d87947 */ /* 0x000fea000383ffff */
.L_x_28:
[----:B------:R-:W-:Y:S02]  /*5240*/  MOV R2, UR44 ;  /* 0x0000002c00027c02 */ /* 0x000fe40008000f00 */
[----:B------:R-:W-:Y:S02]  /*5250*/  MOV R3, UR44 ;  /* 0x0000002c00037c02 */ /* 0x000fe40008000f00 */
[----:B------:R-:W-:Y:S07]  /*5260*/  MOV R0, UR42 ;  /* 0x0000002a00007c02 */ /* 0x000fee0008000f00 */
.L_x_73:
[----:B---3--:R3:W4:Y:S02]  /*5270*/  SYNCS.PHASECHK.TRANS64.TRYWAIT P1, [R0+URZ], R3 ;  /* 0x00000003000075a7 */ /* 0x00872400080211ff */
[----:B----4-:R-:W-:Y:S05]  /*5280*/  @!P1 NANOSLEEP.SYNCS 0x989680 ;  /* 0x009896800000995d */ /* 0x010fea0003900000 */
[----:B------:R-:W4:Y:S02]  /*5290*/  @!P1 SYNCS.PHASECHK.TRANS64 P1, [R0+URZ], R3 ;  /* 0x00000003000095a7 */ /* 0x000f2400080210ff */
[----:B----4-:R-:W-:Y:S05]  /*52a0*/  @!P1 BRA `(.L_x_73) ;  /* 0xfffffffc00f09947 */ /* 0x010fea000383ffff */
[----:B------:R-:W-:Y:S05]  /*52b0*/  BRA `(.L_x_27) ;  /* 0xffffffcc00847947 */ /* 0x000fea000383ffff */
.L_x_30:
[-C--:B------:R-:W-:Y:S02]  /*52c0*/  MOV R6, R3.reuse ;  /* 0x0000000300067202 */ /* 0x080fe40000000f00 */
[----:B------:R-:W-:-:S07]  /*52d0*/  MOV R7, R3 ;  /* 0x0000000300077202 */ /* 0x000fce0000000f00 */
.L_x_74:
[----:B----4-:R4:W3:Y:S02]  /*52e0*/  SYNCS.PHASECHK.TRANS64.TRYWAIT P0, [R2+URZ+0x40], R7 ;  /* 0x00004007020075a7 */ /* 0x0108e400080011ff */
[----:B---3--:R-:W-:Y:S05]  /*52f0*/  @!P0 NANOSLEEP.SYNCS 0x989680 ;  /* 0x009896800000895d */ /* 0x008fea0003900000 */
[----:B------:R-:W3:Y:S02]  /*5300*/  @!P0 SYNCS.PHASECHK.TRANS64 P0, [R2+URZ+0x40], R7 ;  /* 0x00004007020085a7 */ /* 0x000ee400080010ff */
[----:B---3--:R-:W-:Y:S05]  /*5310*/  @!P0 BRA `(.L_x_74) ;  /* 0xfffffffc00f08947 */ /* 0x008fea000383ffff */
[----:B------:R-:W-:Y:S05]  /*5320*/  BRA `(.L_x_75) ;  /* 0xffffffd000047947 */ /* 0x000fea000383ffff */
.L_x_32:
[----:B----4-:R-:W-:Y:S02]  /*5330*/  MOV R2, UR4 ;  /* 0x0000000400027c02 */ /* 0x010fe40008000f00 */
[----:B------:R-:W-:Y:S02]  /*5340*/  MOV R3, UR4 ;  /* 0x0000000400037c02 */ /* 0x000fe40008000f00 */
[----:B------:R-:W-:-:S07]  /*5350*/  MOV R0, UR50 ;  /* 0x0000003200007c02 */ /* 0x000fce0008000f00 */
.L_x_76:
[----:B---3--:R3:W4:Y:S02]  /*5360*/  SYNCS.PHASECHK.TRANS64.TRYWAIT P0, [R0+URZ+0x38], R3 ;  /* 0x00003803000075a7 */ /* 0x00872400080011ff */
[----:B----4-:R-:W-:Y:S05]  /*5370*/  @!P0 NANOSLEEP.SYNCS 0x989680 ;  /* 0x009896800000895d */ /* 0x010fea0003900000 */
[----:B------:R-:W4:Y:S02]  /*5380*/  @!P0 SYNCS.PHASECHK.TRANS64 P0, [R0+URZ+0x38], R3 ;  /* 0x00003803000085a7 */ /* 0x000f2400080010ff */
[----:B----4-:R-:W-:Y:S05]  /*5390*/  @!P0 BRA `(.L_x_76) ;  /* 0xfffffffc00f08947 */ /* 0x010fea000383ffff */
[----:B------:R-:W-:Y:S05]  /*53a0*/  BRA `(.L_x_22) ;  /* 0xffffffd0003c7947 */ /* 0x000fea000383ffff */
.L_x_38:
[----:B-1----:R1:W3:Y:S02]  /*53b0*/  SYNCS.PHASECHK.TRANS64.TRYWAIT P0, [R3+URZ+0x40], RZ ;  /* 0x000040ff030075a7 */ /* 0x0022e400080011ff */
[----:B---3--:R-:W-:Y:S05]  /*53c0*/  @!P0 NANOSLEEP.SYNCS 0x989680 ;  /* 0x009896800000895d */ /* 0x008fea0003900000 */
[----:B------:R-:W3:Y:S02]  /*53d0*/  @!P0 SYNCS.PHASECHK.TRANS64 P0, [R3+URZ+0x40], RZ ;  /* 0x000040ff030085a7 */ /* 0x000ee400080010ff */
[----:B---3--:R-:W-:Y:S05]  /*53e0*/  @!P0 BRA `(.L_x_38) ;  /* 0xfffffffc00f08947 */ /* 0x008fea000383ffff */
[----:B------:R-:W-:Y:S05]  /*53f0*/  BRA `(.L_x_77) ;  /* 0xffffffd4000c7947 */ /* 0x000fea000383ffff */
.L_x_40:
[----:B------:R-:W-:-:S07]  /*5400*/  MOV R5, R4 ;  /* 0x0000000400057202 */ /* 0x000fce0000000f00 */
.L_x_78:
[----:B-1----:R1:W2:Y:S02]  /*5410*/  SYNCS.PHASECHK.TRANS64.TRYWAIT P0, [R3+URZ+0x30], R5 ;  /* 0x00003005030075a7 */ /* 0x0022a400080011ff */
[----:B--2---:R-:W-:Y:S05]  /*5420*/  @!P0 NANOSLEEP.SYNCS 0x989680 ;  /* 0x009896800000895d */ /* 0x004fea0003900000 */
[----:B------:R-:W2:Y:S02]  /*5430*/  @!P0 SYNCS.PHASECHK.TRANS64 P0, [R3+URZ+0x30], R5 ;  /* 0x00003005030085a7 */ /* 0x000ea400080010ff */
[----:B--2---:R-:W-:Y:S05]  /*5440*/  @!P0 BRA `(.L_x_78) ;  /* 0xfffffffc00f08947 */ /* 0x004fea000383ffff */
[----:B------:R-:W-:Y:S05]  /*5450*/  BRA `(.L_x_79) ;  /* 0xffffffd400fc7947 */ /* 0x000fea000383ffff */
.L_x_49:
[----:B------:R-:W-:-:S07]  /*5460*/  MOV R7, R6 ;  /* 0x0000000600077202 */ /* 0x000fce0000000f00 */
.L_x_80:
[----:B-1----:R1:W2:Y:S02]  /*5470*/  SYNCS.PHASECHK.TRANS64.TRYWAIT P0, [R5+URZ+0x40], R7 ;  /* 0x00004007050075a7 */ /* 0x0022a400080011ff */
[----:B--2---:R-:W-:Y:S05]  /*5480*/  @!P0 NANOSLEEP.SYNCS 0x989680 ;  /* 0x009896800000895d */ /* 0x004fea0003900000 */
[----:B------:R-:W2:Y:S02]  /*5490*/  @!P0 SYNCS.PHASECHK.TRANS64 P0, [R5+URZ+0x40], R7 ;  /* 0x00004007050085a7 */ /* 0x000ea400080010ff */
[----:B--2---:R-:W-:Y:S05]  /*54a0*/  @!P0 BRA `(.L_x_80) ;  /* 0xfffffffc00f08947 */ /* 0x004fea000383ffff */
[----:B------:R-:W-:Y:S05]  /*54b0*/  BRA `(.L_x_81) ;  /* 0xfffffff4002c7947 */ /* 0x000fea000383ffff */
        .weak           $__internal_0_$__cuda_sm10x_tcgen05_guardrail_trap_col_being_dealloced_not_returned_by_alloc
        .type           $__internal_0_$__cuda_sm10x_tcgen05_guardrail_trap_col_being_dealloced_not_returned_by_alloc,@function
        .size           $__internal_0_$__cuda_sm10x_tcgen05_guardrail_trap_col_being_dealloced_not_returned_by_alloc,($__internal_1_$__cuda_sm10x_tcgen05_guardrail_trap_phase_invalid_during_alloc - $__internal_0_$__cuda_sm10x_tcgen05_guardrail_trap_col_being_dealloced_not_returned_by_alloc)
$__internal_0_$__cuda_sm10x_tcgen05_guardrail_trap_col_being_dealloced_not_returned_by_alloc:
[----:B------:R-:W-:Y:S05]  /*54c0*/  BPT.TRAP 0x1 ;  /* 0x000000040000795c */ /* 0x000fea0000300000 */
[----:B------:R-:W-:-:S04]  /*54d0*/  HFMA2 R3, -RZ, RZ, 0, 0 ;  /* 0x00000000ff037431 */ /* 0x000fc800000001ff */
[----:B------:R-:W-:Y:S05]  /*54e0*/  RET.REL.NODEC R2 `(kernel_cutlass_kernel_cudnngrouped_gemmgrouped_gemm_swiglugrouped_gemm_swiglu_quantBlockScaledContiguousGroupedGemmKernel_object_at__TiledMMA_ThrLayoutVMNK11110000_PermutationMNK____MMAAt_0) ;  /* 0xffffffa802c47950 */ /* 0x000fea0003c3ffff */
        .weak           $__internal_1_$__cuda_sm10x_tcgen05_guardrail_trap_phase_invalid_during_alloc
        .type           $__internal_1_$__cuda_sm10x_tcgen05_guardrail_trap_phase_invalid_during_alloc,@function
        .size           $__internal_1_$__cuda_sm10x_tcgen05_guardrail_trap_phase_invalid_during_alloc,($__internal_2_$__cuda_sm10x_tcgen05_guardrail_trap_unallocated_columns_being_dealloced - $__internal_1_$__cuda_sm10x_tcgen05_guardrail_trap_phase_invalid_during_alloc)
$__internal_1_$__cuda_sm10x_tcgen05_guardrail_trap_phase_invalid_during_alloc:
[----:B------:R-:W-:Y:S05]  /*54f0*/  BPT.TRAP 0x1 ;  /* 0x000000040000795c */ /* 0x000fea0000300000 */
[----:B------:R-:W-:-:S04]  /*5500*/  MOV R3, 0x0 ;  /* 0x0000000000037802 */ /* 0x000fc80000000f00 */
[----:B------:R-:W-:Y:S05]  /*5510*/  RET.REL.NODEC R2 `(kernel_cutlass_kernel_cudnngrouped_gemmgrouped_gemm_swiglugrouped_gemm_swiglu_quantBlockScaledContiguousGroupedGemmKernel_object_at__TiledMMA_ThrLayoutVMNK11110000_PermutationMNK____MMAAt_0) ;  /* 0xffffffa802b87950 */ /* 0x000fea0003c3ffff */
        .weak           $__internal_2_$__cuda_sm10x_tcgen05_guardrail_trap_unallocated_columns_being_dealloced
        .type           $__internal_2_$__cuda_sm10x_tcgen05_guardrail_trap_unallocated_columns_being_dealloced,@function
        .size           $__internal_2_$__cuda_sm10x_tcgen05_guardrail_trap_unallocated_columns_being_dealloced,(.L_x_85 - $__internal_2_$__cuda_sm10x_tcgen05_guardrail_trap_unallocated_columns_being_dealloced)
$__internal_2_$__cuda_sm10x_tcgen05_guardrail_trap_unallocated_columns_being_dealloced:
[----:B------:R-:W-:Y:S05]  /*5520*/  BPT.TRAP 0x1 ;  /* 0x000000040000795c */ /* 0x000fea0000300000 */
[----:B------:R-:W-:-:S04]  /*5530*/  HFMA2 R3, -RZ, RZ, 0, 0 ;  /* 0x00000000ff037431 */ /* 0x000fc800000001ff */
[----:B------:R-:W-:Y:S05]  /*5540*/  RET.REL.NODEC R2 `(kernel_cutlass_kernel_cudnngrouped_gemmgrouped_gemm_swiglugrouped_gemm_swiglu_quantBlockScaledContiguousGroupedGemmKernel_object_at__TiledMMA_ThrLayoutVMNK11110000_PermutationMNK____MMAAt_0) ;  /* 0xffffffa802ac7950 */ /* 0x000fea0003c3ffff */
.L_x_82:
[----:B------:R-:W-:-:S00]  /*5550*/  BRA `(.L_x_82) ;  /* 0xfffffffc00fc7947 */ /* 0x000fc0000383ffff */
[----:B------:R-:W-:-:S00]  /*5560*/  NOP ;  /* 0x0000000000007918 */ /* 0x000fc00000000000 */
        /* <DEDUP_REMOVED lines=9> */
.L_x_85:


//--------------------- .nv.shared.kernel_cutlass_kernel_cudnngrouped_gemmgrouped_gemm_swiglugrouped_gemm_swiglu_quantBlockScaledContiguousGroupedGemmKernel_object_at__TiledMMA_ThrLayoutVMNK11110000_PermutationMNK____MMAAt_0 --------------------------
	.section	.nv.shared.kernel_cutlass_kernel_cudnngrouped_gemmgrouped_gemm_swiglugrouped_gemm_swiglu_quantBlockScaledContiguousGroupedGemmKernel_object_at__TiledMMA_ThrLayoutVMNK11110000_PermutationMNK____MMAAt_0,"aw",@nobits
	.sectionflags	@""
	.align	1024
	.zero		1024


//--------------------- .nv.shared.reserved.0     --------------------------
	.section	.nv.shared.reserved.0,"aw",@nobits
	.align	8
	.weak		__nv_reservedSMEM_offset_0_alias
	.size		__nv_reservedSMEM_offset_0_alias, 0, 64
	.other		__nv_reservedSMEM_offset_0_alias,@"STO_CUDA_RESERVED_SHARED STV_DEFAULT"
__nv_reservedSMEM_offset_0_alias:
	.zero		0
.nv.shared.reserved.0:
	.zero		64
	.weak		__nv_reservedSMEM_allocation_phase
	.type		__nv_reservedSMEM_allocation_phase,@object
	.size		__nv_reservedSMEM_allocation_phase,(.L_0 - __nv_reservedSMEM_allocation_phase)
__nv_reservedSMEM_allocation_phase:
	.zero		1
.L_0:
	.zero		7
	.weak		__nv_reservedSMEM_devtool_atexit_pc
	.type		__nv_reservedSMEM_devtool_atexit_pc,@object
	.size		__nv_reservedSMEM_devtool_atexit_pc,(__nv_reservedSMEM_allocation_mask - __nv_reservedSMEM_devtool_atexit_pc)
__nv_reservedSMEM_devtool_atexit_pc:
	.zero		8
	.weak		__nv_reservedSMEM_allocation_mask
	.type		__nv_reservedSMEM_allocation_mask,@object
	.size		__nv_reservedSMEM_allocation_mask,(.L_2 - __nv_reservedSMEM_allocation_mask)
__nv_reservedSMEM_allocation_mask:
	.zero		4
.L_2:


//--------------------- .nv.constant0.kernel_cutlass_kernel_cudnngrouped_gemmgrouped_gemm_swiglugrouped_gemm_swiglu_quantBlockScaledContiguousGroupedGemmKernel_object_at__TiledMMA_ThrLayoutVMNK11110000_PermutationMNK____MMAAt_0 --------------------------
	.section	.nv.constant0.kernel_cutlass_kernel_cudnngrouped_gemmgrouped_gemm_swiglugrouped_gemm_swiglu_quantBlockScaledContiguousGroupedGemmKernel_object_at__TiledMMA_ThrLayoutVMNK11110000_PermutationMNK____MMAAt_0,"a",@progbits
	.sectionflags	@""
	.align	4
.nv.constant0.kernel_cutlass_kernel_cudnngrouped_gemmgrouped_gemm_swiglugrouped_gemm_swiglu_quantBlockScaledContiguousGroupedGemmKernel_object_at__TiledMMA_ThrLayoutVMNK11110000_PermutationMNK____MMAAt_0:
	.zero		1924


//--------------------- SYMBOLS --------------------------

	.type		.nv.reservedSmem.offset0,@object
	.size		.nv.reservedSmem.offset0,0x4
	.type		.nv.reservedSmem.cap,@object
	.size		.nv.reservedSmem.cap,0x4
